//
// Generated by NVIDIA NVVM Compiler
//
// Compiler Build ID: CL-36424714
// Cuda compilation tools, release 13.0, V13.0.88
// Based on NVVM 20.0.0
//

.version 9.0
.target sm_100
.address_size 64

	// .globl	_Z3PCRPfS_S_S_i
.extern .shared .align 16 .b8 tab[];

.visible .entry _Z3PCRPfS_S_S_i(
	.param .u64 .ptr .align 1 _Z3PCRPfS_S_S_i_param_0,
	.param .u64 .ptr .align 1 _Z3PCRPfS_S_S_i_param_1,
	.param .u64 .ptr .align 1 _Z3PCRPfS_S_S_i_param_2,
	.param .u64 .ptr .align 1 _Z3PCRPfS_S_S_i_param_3,
	.param .u32 _Z3PCRPfS_S_S_i_param_4
)
{
	.reg .pred 	%p<12>;
	.reg .b32 	%r<55>;
	.reg .b32 	%f<79>;
	.reg .b64 	%rd<16>;

	ld.param.u64 	%rd2, [_Z3PCRPfS_S_S_i_param_0];
	ld.param.u64 	%rd3, [_Z3PCRPfS_S_S_i_param_1];
	ld.param.u64 	%rd4, [_Z3PCRPfS_S_S_i_param_2];
	ld.param.u64 	%rd5, [_Z3PCRPfS_S_S_i_param_3];
	ld.param.u32 	%r13, [_Z3PCRPfS_S_S_i_param_4];
	cvta.to.global.u64 	%rd1, %rd5;
	setp.lt.s32 	%p1, %r13, 1;
	@%p1 bra 	$L__BB0_2;
	cvta.to.global.u64 	%rd6, %rd2;
	cvta.to.global.u64 	%rd7, %rd3;
	cvta.to.global.u64 	%rd8, %rd4;
	mov.u32 	%r14, %tid.x;
	mov.u32 	%r15, %ctaid.x;
	mov.u32 	%r16, %ntid.x;
	mad.lo.s32 	%r17, %r15, %r16, %r14;
	mul.wide.u32 	%rd9, %r17, 4;
	add.s64 	%rd10, %rd6, %rd9;
	add.s64 	%rd11, %rd7, %rd9;
	add.s64 	%rd12, %rd8, %rd9;
	add.s64 	%rd13, %rd1, %rd9;
	shl.b32 	%r18, %r14, 2;
	mov.u32 	%r19, tab;
	add.s32 	%r20, %r19, %r18;
	ld.global.f32 	%f20, [%rd13];
	ld.global.f32 	%f21, [%rd12];
	ld.global.f32 	%f22, [%rd11];
	ld.global.f32 	%f23, [%rd10];
	st.shared.f32 	[%r20], %f23;
	st.shared.f32 	[%r20+12], %f22;
	st.shared.f32 	[%r20+24], %f21;
	st.shared.f32 	[%r20+36], %f20;
	st.shared.u32 	[%r20+48], %r14;
$L__BB0_2:
	bar.sync 	0;
	shr.u32 	%r22, %r13, 31;
	add.s32 	%r23, %r13, %r22;
	shr.u32 	%r24, %r23, 1;
	sub.s32 	%r25, %r13, %r24;
	mov.u32 	%r1, %tid.x;
	and.b32  	%r26, %r1, 1;
	setp.eq.b32 	%p2, %r26, 1;
	selp.b32 	%r27, %r25, 0, %p2;
	shr.u32 	%r28, %r1, 1;
	add.s32 	%r29, %r27, %r28;
	max.u32 	%r30, %r1, 1;
	shl.b32 	%r31, %r30, 2;
	add.s32 	%r32, %r1, 1;
	setp.lt.s32 	%p3, %r32, %r13;
	selp.b32 	%r33, %r32, 0, %p3;
	cvt.rn.f32.s32 	%f25, %r13;
	setp.lt.s32 	%p4, %r13, 1;
	mul.f32 	%f26, %f25, 0f4B000000;
	selp.f32 	%f27, %f26, %f25, %p4;
	selp.f32 	%f28, 0fC1B80000, 0f00000000, %p4;
	mov.b32 	%r34, %f27;
	add.s32 	%r35, %r34, -1059760811;
	and.b32  	%r36, %r35, -8388608;
	sub.s32 	%r37, %r34, %r36;
	mov.b32 	%f29, %r37;
	cvt.rn.f32.s32 	%f30, %r36;
	fma.rn.f32 	%f31, %f30, 0f34000000, %f28;
	add.f32 	%f32, %f29, 0fBF800000;
	fma.rn.f32 	%f33, %f32, 0fBE055027, 0f3E1039F6;
	fma.rn.f32 	%f34, %f33, %f32, 0fBDF8CDCC;
	fma.rn.f32 	%f35, %f34, %f32, 0f3E0F2955;
	fma.rn.f32 	%f36, %f35, %f32, 0fBE2AD8B9;
	fma.rn.f32 	%f37, %f36, %f32, 0f3E4CED0B;
	fma.rn.f32 	%f38, %f37, %f32, 0fBE7FFF22;
	fma.rn.f32 	%f39, %f38, %f32, 0f3EAAAA78;
	fma.rn.f32 	%f40, %f39, %f32, 0fBF000000;
	mul.f32 	%f41, %f32, %f40;
	fma.rn.f32 	%f42, %f41, %f32, %f32;
	fma.rn.f32 	%f43, %f31, 0f3F317218, %f42;
	setp.gt.u32 	%p5, %r34, 2139095039;
	fma.rn.f32 	%f44, %f27, 0f7F800000, 0f7F800000;
	selp.f32 	%f45, %f44, %f43, %p5;
	setp.eq.f32 	%p6, %f27, 0f00000000;
	div.rn.f32 	%f46, %f45, 0f3F317218;
	selp.f32 	%f47, 0fFF800000, %f46, %p6;
	cvt.rzi.s32.f32 	%r2, %f47;
	shl.b32 	%r38, %r1, 2;
	mov.u32 	%r39, tab;
	add.s32 	%r40, %r39, %r38;
	add.s32 	%r3, %r40, 48;
	add.s32 	%r41, %r39, 24;
	add.s32 	%r42, %r31, %r41;
	add.s32 	%r4, %r42, -4;
	shl.b32 	%r43, %r33, 2;
	add.s32 	%r5, %r41, %r43;
	shl.b32 	%r44, %r29, 2;
	add.s32 	%r6, %r39, %r44;
	max.s32 	%r45, %r2, -1;
	neg.s32 	%r54, %r45;
	mov.b32 	%r53, -1;
$L__BB0_3:
	add.s32 	%r53, %r53, 1;
	setp.eq.s32 	%p7, %r54, 1;
	@%p7 bra 	$L__BB0_11;
	ld.shared.u32 	%r11, [%r3];
	ld.shared.f32 	%f73, [%r3+-48];
	ld.shared.f32 	%f77, [%r3+-36];
	ld.shared.f32 	%f75, [%r3+-24];
	ld.shared.f32 	%f78, [%r3+-12];
	abs.f32 	%f48, %f73;
	setp.leu.f32 	%p8, %f48, 0f33D6BF95;
	@%p8 bra 	$L__BB0_6;
	ld.shared.f32 	%f49, [%r4];
	ld.shared.f32 	%f50, [%r4+-12];
	ld.shared.f32 	%f51, [%r4+-24];
	ld.shared.f32 	%f52, [%r4+12];
	mul.f32 	%f53, %f73, %f75;
	div.rn.f32 	%f54, %f53, %f50;
	sub.f32 	%f77, %f77, %f54;
	mul.f32 	%f55, %f73, %f52;
	div.rn.f32 	%f56, %f55, %f50;
	sub.f32 	%f78, %f78, %f56;
	neg.f32 	%f57, %f73;
	mul.f32 	%f58, %f51, %f57;
	div.rn.f32 	%f73, %f58, %f50;
	neg.f32 	%f59, %f49;
	mul.f32 	%f60, %f75, %f59;
	div.rn.f32 	%f75, %f60, %f50;
$L__BB0_6:
	ld.shared.f32 	%f15, [%r5];
	abs.f32 	%f61, %f15;
	setp.leu.f32 	%p9, %f61, 0f33D6BF95;
	@%p9 bra 	$L__BB0_8;
	ld.shared.f32 	%f62, [%r5+-24];
	ld.shared.f32 	%f63, [%r5+-12];
	ld.shared.f32 	%f64, [%r5+12];
	mul.f32 	%f65, %f15, %f62;
	div.rn.f32 	%f66, %f65, %f63;
	sub.f32 	%f77, %f77, %f66;
	mul.f32 	%f67, %f15, %f64;
	div.rn.f32 	%f68, %f67, %f63;
	sub.f32 	%f78, %f78, %f68;
$L__BB0_8:
	bar.sync 	0;
	setp.ge.s32 	%p10, %r53, %r2;
	@%p10 bra 	$L__BB0_10;
	st.shared.f32 	[%r6], %f73;
	st.shared.f32 	[%r6+12], %f77;
	st.shared.f32 	[%r6+24], %f75;
	st.shared.f32 	[%r6+36], %f78;
	st.shared.u32 	[%r6+48], %r11;
	bar.sync 	0;
$L__BB0_10:
	add.s32 	%r54, %r54, 1;
	bra.uni 	$L__BB0_3;
$L__BB0_11:
	setp.lt.s32 	%p11, %r13, 1;
	div.rn.f32 	%f69, %f78, %f77;
	ld.shared.u32 	%r46, [%r3];
	shl.b32 	%r47, %r46, 2;
	add.s32 	%r49, %r39, %r47;
	st.shared.f32 	[%r49+36], %f69;
	@%p11 bra 	$L__BB0_13;
	ld.shared.f32 	%f70, [%r3+-12];
	mov.u32 	%r50, %ctaid.x;
	mov.u32 	%r51, %ntid.x;
	mad.lo.s32 	%r52, %r50, %r51, %r1;
	mul.wide.u32 	%rd14, %r52, 4;
	add.s64 	%rd15, %rd1, %rd14;
	st.global.f32 	[%rd15], %f70;
$L__BB0_13:
	bar.sync 	0;
	ret;

}
	// .globl	_Z6ThomasPfS_S_S_S_i
.visible .entry _Z6ThomasPfS_S_S_S_i(
	.param .u64 .ptr .align 1 _Z6ThomasPfS_S_S_S_i_param_0,
	.param .u64 .ptr .align 1 _Z6ThomasPfS_S_S_S_i_param_1,
	.param .u64 .ptr .align 1 _Z6ThomasPfS_S_S_S_i_param_2,
	.param .u64 .ptr .align 1 _Z6ThomasPfS_S_S_S_i_param_3,
	.param .u64 .ptr .align 1 _Z6ThomasPfS_S_S_S_i_param_4,
	.param .u32 _Z6ThomasPfS_S_S_S_i_param_5
)
{
	.reg .pred 	%p<23>;
	.reg .b32 	%r<84>;
	.reg .b32 	%f<214>;
	.reg .b64 	%rd<128>;

	ld.param.u64 	%rd16, [_Z6ThomasPfS_S_S_S_i_param_0];
	ld.param.u64 	%rd17, [_Z6ThomasPfS_S_S_S_i_param_1];
	ld.param.u64 	%rd18, [_Z6ThomasPfS_S_S_S_i_param_2];
	ld.param.u64 	%rd19, [_Z6ThomasPfS_S_S_S_i_param_3];
	ld.param.u64 	%rd15, [_Z6ThomasPfS_S_S_S_i_param_4];
	ld.param.u32 	%r80, [_Z6ThomasPfS_S_S_S_i_param_5];
	cvta.to.global.u64 	%rd1, %rd16;
	cvta.to.global.u64 	%rd2, %rd15;
	cvta.to.global.u64 	%rd20, %rd19;
	cvta.to.global.u64 	%rd21, %rd17;
	cvta.to.global.u64 	%rd22, %rd18;
	mov.u32 	%r35, %tid.x;
	mov.u32 	%r36, %ctaid.x;
	mov.u32 	%r37, %ntid.x;
	mad.lo.s32 	%r1, %r36, %r37, %r35;
	add.s32 	%r2, %r80, -1;
	mul.lo.s32 	%r74, %r2, %r1;
	mul.wide.s32 	%rd23, %r74, 4;
	add.s64 	%rd3, %rd22, %rd23;
	ld.global.f32 	%f27, [%rd3];
	mul.lo.s32 	%r38, %r80, %r1;
	cvt.s64.s32 	%rd4, %r38;
	mul.wide.s32 	%rd24, %r38, 4;
	add.s64 	%rd5, %rd21, %rd24;
	ld.global.f32 	%f28, [%rd5];
	div.rn.f32 	%f29, %f27, %f28;
	st.global.f32 	[%rd3], %f29;
	add.s64 	%rd6, %rd20, %rd24;
	ld.global.f32 	%f30, [%rd6];
	ld.global.f32 	%f31, [%rd5];
	div.rn.f32 	%f32, %f30, %f31;
	st.global.f32 	[%rd6], %f32;
	setp.lt.s32 	%p1, %r80, 2;
	@%p1 bra 	$L__BB1_40;
	add.s32 	%r82, %r80, -2;
	setp.lt.u32 	%p2, %r82, 3;
	mov.b32 	%r77, 1;
	@%p2 bra 	$L__BB1_16;
	mov.b32 	%r75, 0;
$L__BB1_3:
	.pragma "nounroll";
	add.s32 	%r41, %r75, 1;
	setp.lt.s32 	%p3, %r41, %r2;
	mul.wide.s32 	%rd31, %r41, 4;
	add.s64 	%rd7, %rd3, %rd31;
	add.s64 	%rd8, %rd5, %rd31;
	@%p3 bra 	$L__BB1_5;
	ld.global.f32 	%f206, [%rd7+-4];
	bra.uni 	$L__BB1_6;
$L__BB1_5:
	ld.global.f32 	%f34, [%rd7];
	ld.global.f32 	%f35, [%rd8];
	mul.wide.s32 	%rd32, %r74, 4;
	add.s64 	%rd33, %rd1, %rd32;
	ld.global.f32 	%f36, [%rd33];
	ld.global.f32 	%f206, [%rd7+-4];
	mul.f32 	%f37, %f36, %f206;
	sub.f32 	%f38, %f35, %f37;
	div.rn.f32 	%f39, %f34, %f38;
	st.global.f32 	[%rd7], %f39;
$L__BB1_6:
	cvt.s64.s32 	%rd34, %r41;
	mul.wide.s32 	%rd35, %r41, 4;
	add.s64 	%rd9, %rd6, %rd35;
	ld.global.f32 	%f40, [%rd9];
	mul.lo.s32 	%r43, %r2, %r1;
	cvt.s64.s32 	%rd36, %r43;
	add.s64 	%rd37, %rd34, %rd36;
	shl.b64 	%rd38, %rd37, 2;
	add.s64 	%rd39, %rd1, %rd38;
	ld.global.f32 	%f41, [%rd39+-4];
	ld.global.f32 	%f42, [%rd9+-4];
	mul.f32 	%f43, %f41, %f42;
	sub.f32 	%f44, %f40, %f43;
	ld.global.f32 	%f45, [%rd8];
	mul.f32 	%f46, %f41, %f206;
	sub.f32 	%f47, %f45, %f46;
	div.rn.f32 	%f207, %f44, %f47;
	st.global.f32 	[%rd9], %f207;
	add.s32 	%r7, %r75, 2;
	setp.ge.s32 	%p4, %r7, %r2;
	ld.global.f32 	%f5, [%rd7];
	@%p4 bra 	$L__BB1_8;
	mul.wide.s32 	%rd40, %r41, 4;
	add.s64 	%rd41, %rd3, %rd40;
	ld.global.f32 	%f48, [%rd41+4];
	ld.global.f32 	%f49, [%rd8+4];
	add.s32 	%r45, %r74, 1;
	mul.wide.s32 	%rd42, %r45, 4;
	add.s64 	%rd43, %rd1, %rd42;
	ld.global.f32 	%f50, [%rd43];
	mul.f32 	%f51, %f50, %f5;
	sub.f32 	%f52, %f49, %f51;
	div.rn.f32 	%f53, %f48, %f52;
	st.global.f32 	[%rd41+4], %f53;
	ld.global.f32 	%f207, [%rd9];
$L__BB1_8:
	ld.global.f32 	%f54, [%rd9+4];
	add.s32 	%r46, %r74, 1;
	mul.wide.s32 	%rd44, %r46, 4;
	add.s64 	%rd10, %rd1, %rd44;
	ld.global.f32 	%f55, [%rd10];
	mul.f32 	%f56, %f55, %f207;
	sub.f32 	%f57, %f54, %f56;
	ld.global.f32 	%f58, [%rd8+4];
	mul.f32 	%f59, %f55, %f5;
	sub.f32 	%f60, %f58, %f59;
	div.rn.f32 	%f209, %f57, %f60;
	st.global.f32 	[%rd9+4], %f209;
	add.s32 	%r8, %r7, 1;
	setp.lt.s32 	%p5, %r8, %r2;
	@%p5 bra 	$L__BB1_10;
	mul.wide.s32 	%rd45, %r41, 4;
	add.s64 	%rd46, %rd3, %rd45;
	ld.global.f32 	%f208, [%rd46+4];
	bra.uni 	$L__BB1_11;
$L__BB1_10:
	mul.wide.s32 	%rd47, %r41, 4;
	add.s64 	%rd48, %rd3, %rd47;
	ld.global.f32 	%f61, [%rd48+8];
	ld.global.f32 	%f62, [%rd8+8];
	ld.global.f32 	%f63, [%rd10+4];
	ld.global.f32 	%f208, [%rd48+4];
	mul.f32 	%f64, %f63, %f208;
	sub.f32 	%f65, %f62, %f64;
	div.rn.f32 	%f66, %f61, %f65;
	st.global.f32 	[%rd48+8], %f66;
	ld.global.f32 	%f209, [%rd9+4];
$L__BB1_11:
	ld.global.f32 	%f67, [%rd9+8];
	ld.global.f32 	%f68, [%rd10+4];
	mul.f32 	%f69, %f68, %f209;
	sub.f32 	%f70, %f67, %f69;
	ld.global.f32 	%f71, [%rd8+8];
	mul.f32 	%f72, %f68, %f208;
	sub.f32 	%f73, %f71, %f72;
	div.rn.f32 	%f211, %f70, %f73;
	st.global.f32 	[%rd9+8], %f211;
	add.s32 	%r9, %r8, 1;
	setp.lt.s32 	%p6, %r9, %r2;
	@%p6 bra 	$L__BB1_13;
	mul.wide.s32 	%rd49, %r41, 4;
	add.s64 	%rd50, %rd3, %rd49;
	ld.global.f32 	%f210, [%rd50+8];
	bra.uni 	$L__BB1_14;
$L__BB1_13:
	mul.wide.s32 	%rd51, %r41, 4;
	add.s64 	%rd52, %rd3, %rd51;
	ld.global.f32 	%f74, [%rd52+12];
	ld.global.f32 	%f75, [%rd8+12];
	ld.global.f32 	%f76, [%rd10+8];
	ld.global.f32 	%f210, [%rd52+8];
	mul.f32 	%f77, %f76, %f210;
	sub.f32 	%f78, %f75, %f77;
	div.rn.f32 	%f79, %f74, %f78;
	st.global.f32 	[%rd52+12], %f79;
	ld.global.f32 	%f211, [%rd9+8];
$L__BB1_14:
	ld.global.f32 	%f80, [%rd9+12];
	ld.global.f32 	%f81, [%rd10+8];
	mul.f32 	%f82, %f81, %f211;
	sub.f32 	%f83, %f80, %f82;
	ld.global.f32 	%f84, [%rd8+12];
	mul.f32 	%f85, %f81, %f210;
	sub.f32 	%f86, %f84, %f85;
	div.rn.f32 	%f87, %f83, %f86;
	st.global.f32 	[%rd9+12], %f87;
	add.s32 	%r75, %r75, 4;
	add.s32 	%r74, %r74, 4;
	and.b32  	%r51, %r2, -4;
	setp.ne.s32 	%p7, %r9, %r51;
	@%p7 bra 	$L__BB1_3;
	add.s32 	%r77, %r75, 1;
$L__BB1_16:
	and.b32  	%r14, %r2, 3;
	setp.eq.s32 	%p8, %r14, 0;
	@%p8 bra 	$L__BB1_28;
	mul.lo.s32 	%r15, %r2, %r1;
	setp.eq.s32 	%p9, %r14, 1;
	@%p9 bra 	$L__BB1_24;
	setp.lt.s32 	%p10, %r77, %r2;
	cvt.s64.s32 	%rd11, %r77;
	mul.wide.s32 	%rd12, %r77, 4;
	@%p10 bra 	$L__BB1_20;
	add.s64 	%rd53, %rd3, %rd12;
	ld.global.f32 	%f212, [%rd53+-4];
	bra.uni 	$L__BB1_21;
$L__BB1_20:
	shl.b64 	%rd54, %rd11, 2;
	add.s64 	%rd55, %rd3, %rd54;
	ld.global.f32 	%f88, [%rd55];
	add.s64 	%rd56, %rd5, %rd54;
	ld.global.f32 	%f89, [%rd56];
	add.s32 	%r52, %r77, %r15;
	add.s32 	%r53, %r52, -1;
	mul.wide.s32 	%rd57, %r53, 4;
	add.s64 	%rd58, %rd1, %rd57;
	ld.global.f32 	%f90, [%rd58];
	ld.global.f32 	%f212, [%rd55+-4];
	mul.f32 	%f91, %f90, %f212;
	sub.f32 	%f92, %f89, %f91;
	div.rn.f32 	%f93, %f88, %f92;
	st.global.f32 	[%rd55], %f93;
$L__BB1_21:
	shl.b64 	%rd59, %rd11, 2;
	add.s64 	%rd13, %rd6, %rd59;
	ld.global.f32 	%f94, [%rd13];
	cvt.s64.s32 	%rd60, %r15;
	add.s64 	%rd61, %rd11, %rd60;
	shl.b64 	%rd62, %rd61, 2;
	add.s64 	%rd63, %rd1, %rd62;
	ld.global.f32 	%f95, [%rd63+-4];
	ld.global.f32 	%f96, [%rd13+-4];
	mul.f32 	%f97, %f95, %f96;
	sub.f32 	%f98, %f94, %f97;
	add.s64 	%rd64, %rd5, %rd59;
	ld.global.f32 	%f99, [%rd64];
	mul.f32 	%f100, %f95, %f212;
	sub.f32 	%f101, %f99, %f100;
	div.rn.f32 	%f213, %f98, %f101;
	st.global.f32 	[%rd13], %f213;
	add.s32 	%r54, %r77, 1;
	setp.ge.s32 	%p11, %r54, %r2;
	add.s64 	%rd65, %rd3, %rd59;
	ld.global.f32 	%f24, [%rd65];
	@%p11 bra 	$L__BB1_23;
	add.s64 	%rd67, %rd3, %rd12;
	ld.global.f32 	%f102, [%rd67+4];
	add.s64 	%rd68, %rd5, %rd12;
	ld.global.f32 	%f103, [%rd68+4];
	add.s32 	%r55, %r77, %r15;
	mul.wide.s32 	%rd69, %r55, 4;
	add.s64 	%rd70, %rd1, %rd69;
	ld.global.f32 	%f104, [%rd70];
	mul.f32 	%f105, %f104, %f24;
	sub.f32 	%f106, %f103, %f105;
	div.rn.f32 	%f107, %f102, %f106;
	st.global.f32 	[%rd67+4], %f107;
	ld.global.f32 	%f213, [%rd13];
$L__BB1_23:
	ld.global.f32 	%f108, [%rd13+4];
	add.s32 	%r56, %r77, %r15;
	mul.wide.s32 	%rd71, %r56, 4;
	add.s64 	%rd72, %rd1, %rd71;
	ld.global.f32 	%f109, [%rd72];
	mul.f32 	%f110, %f109, %f213;
	sub.f32 	%f111, %f108, %f110;
	add.s64 	%rd74, %rd5, %rd12;
	ld.global.f32 	%f112, [%rd74+4];
	mul.f32 	%f113, %f109, %f24;
	sub.f32 	%f114, %f112, %f113;
	div.rn.f32 	%f115, %f111, %f114;
	st.global.f32 	[%rd13+4], %f115;
	add.s32 	%r77, %r77, 2;
$L__BB1_24:
	and.b32  	%r57, %r2, 1;
	setp.eq.b32 	%p12, %r57, 1;
	not.pred 	%p13, %p12;
	@%p13 bra 	$L__BB1_28;
	setp.ge.s32 	%p14, %r77, %r2;
	@%p14 bra 	$L__BB1_27;
	add.s32 	%r58, %r77, %r15;
	mul.wide.s32 	%rd75, %r77, 4;
	add.s64 	%rd76, %rd3, %rd75;
	ld.global.f32 	%f116, [%rd76];
	add.s64 	%rd77, %rd5, %rd75;
	ld.global.f32 	%f117, [%rd77];
	add.s32 	%r59, %r58, -1;
	mul.wide.s32 	%rd78, %r59, 4;
	add.s64 	%rd79, %rd1, %rd78;
	ld.global.f32 	%f118, [%rd79];
	ld.global.f32 	%f119, [%rd76+-4];
	mul.f32 	%f120, %f118, %f119;
	sub.f32 	%f121, %f117, %f120;
	div.rn.f32 	%f122, %f116, %f121;
	st.global.f32 	[%rd76], %f122;
$L__BB1_27:
	cvt.s64.s32 	%rd80, %r77;
	mul.wide.s32 	%rd81, %r77, 4;
	add.s64 	%rd82, %rd6, %rd81;
	ld.global.f32 	%f123, [%rd82];
	cvt.s64.s32 	%rd83, %r15;
	add.s64 	%rd84, %rd80, %rd83;
	shl.b64 	%rd85, %rd84, 2;
	add.s64 	%rd86, %rd1, %rd85;
	ld.global.f32 	%f124, [%rd86+-4];
	ld.global.f32 	%f125, [%rd82+-4];
	mul.f32 	%f126, %f124, %f125;
	sub.f32 	%f127, %f123, %f126;
	add.s64 	%rd87, %rd5, %rd81;
	ld.global.f32 	%f128, [%rd87];
	add.s64 	%rd88, %rd3, %rd81;
	ld.global.f32 	%f129, [%rd88+-4];
	mul.f32 	%f130, %f124, %f129;
	sub.f32 	%f131, %f128, %f130;
	div.rn.f32 	%f132, %f127, %f131;
	st.global.f32 	[%rd82], %f132;
$L__BB1_28:
	ld.param.u64 	%rd127, [_Z6ThomasPfS_S_S_S_i_param_4];
	cvt.u64.u32 	%rd89, %r80;
	add.s64 	%rd90, %rd89, %rd4;
	mul.wide.u32 	%rd91, %r80, 4;
	add.s64 	%rd92, %rd6, %rd91;
	ld.global.f32 	%f133, [%rd92+-4];
	cvta.to.global.u64 	%rd14, %rd127;
	shl.b64 	%rd93, %rd90, 2;
	add.s64 	%rd94, %rd14, %rd93;
	st.global.f32 	[%rd94+-4], %f133;
	and.b32  	%r18, %r2, 7;
	setp.lt.u32 	%p15, %r82, 7;
	@%p15 bra 	$L__BB1_32;
	mad.lo.s32 	%r79, %r80, %r1, %r80;
	and.b32  	%r61, %r2, -8;
	neg.s32 	%r78, %r61;
$L__BB1_30:
	.pragma "nounroll";
	add.s32 	%r62, %r80, -2;
	cvt.s64.s32 	%rd95, %r62;
	mul.wide.s32 	%rd96, %r62, 4;
	add.s64 	%rd97, %rd6, %rd96;
	ld.global.f32 	%f134, [%rd97];
	add.s64 	%rd98, %rd3, %rd96;
	ld.global.f32 	%f135, [%rd98];
	add.s32 	%r63, %r79, -1;
	mul.wide.s32 	%rd99, %r63, 4;
	add.s64 	%rd100, %rd14, %rd99;
	ld.global.f32 	%f136, [%rd100];
	mul.f32 	%f137, %f135, %f136;
	sub.f32 	%f138, %f134, %f137;
	st.global.f32 	[%rd100+-4], %f138;
	add.s64 	%rd101, %rd95, %rd4;
	ld.global.f32 	%f139, [%rd97+-4];
	ld.global.f32 	%f140, [%rd98+-4];
	mul.f32 	%f141, %f140, %f138;
	sub.f32 	%f142, %f139, %f141;
	shl.b64 	%rd102, %rd101, 2;
	add.s64 	%rd103, %rd14, %rd102;
	st.global.f32 	[%rd103+-4], %f142;
	ld.global.f32 	%f143, [%rd97+-8];
	ld.global.f32 	%f144, [%rd98+-8];
	ld.global.f32 	%f145, [%rd100+-8];
	mul.f32 	%f146, %f144, %f145;
	sub.f32 	%f147, %f143, %f146;
	st.global.f32 	[%rd103+-8], %f147;
	ld.global.f32 	%f148, [%rd97+-12];
	ld.global.f32 	%f149, [%rd98+-12];
	ld.global.f32 	%f150, [%rd100+-12];
	mul.f32 	%f151, %f149, %f150;
	sub.f32 	%f152, %f148, %f151;
	st.global.f32 	[%rd103+-12], %f152;
	ld.global.f32 	%f153, [%rd97+-16];
	ld.global.f32 	%f154, [%rd98+-16];
	ld.global.f32 	%f155, [%rd100+-16];
	mul.f32 	%f156, %f154, %f155;
	sub.f32 	%f157, %f153, %f156;
	st.global.f32 	[%rd103+-16], %f157;
	ld.global.f32 	%f158, [%rd97+-20];
	ld.global.f32 	%f159, [%rd98+-20];
	ld.global.f32 	%f160, [%rd100+-20];
	mul.f32 	%f161, %f159, %f160;
	sub.f32 	%f162, %f158, %f161;
	st.global.f32 	[%rd103+-20], %f162;
	ld.global.f32 	%f163, [%rd97+-24];
	ld.global.f32 	%f164, [%rd98+-24];
	ld.global.f32 	%f165, [%rd100+-24];
	mul.f32 	%f166, %f164, %f165;
	sub.f32 	%f167, %f163, %f166;
	st.global.f32 	[%rd103+-24], %f167;
	ld.global.f32 	%f168, [%rd97+-28];
	ld.global.f32 	%f169, [%rd98+-28];
	ld.global.f32 	%f170, [%rd100+-28];
	mul.f32 	%f171, %f169, %f170;
	sub.f32 	%f172, %f168, %f171;
	st.global.f32 	[%rd103+-28], %f172;
	add.s32 	%r80, %r80, -8;
	add.s32 	%r79, %r79, -8;
	add.s32 	%r78, %r78, 8;
	setp.ne.s32 	%p16, %r78, 0;
	@%p16 bra 	$L__BB1_30;
	add.s32 	%r82, %r80, -2;
$L__BB1_32:
	setp.eq.s32 	%p17, %r18, 0;
	@%p17 bra 	$L__BB1_41;
	setp.lt.u32 	%p18, %r18, 4;
	@%p18 bra 	$L__BB1_35;
	cvt.u32.u64 	%r64, %rd4;
	add.s32 	%r65, %r82, %r64;
	cvt.s64.s32 	%rd104, %r82;
	mul.wide.s32 	%rd105, %r82, 4;
	add.s64 	%rd106, %rd6, %rd105;
	ld.global.f32 	%f173, [%rd106];
	add.s64 	%rd107, %rd3, %rd105;
	ld.global.f32 	%f174, [%rd107];
	add.s32 	%r66, %r65, 1;
	mul.wide.s32 	%rd108, %r66, 4;
	add.s64 	%rd109, %rd14, %rd108;
	ld.global.f32 	%f175, [%rd109];
	mul.f32 	%f176, %f174, %f175;
	sub.f32 	%f177, %f173, %f176;
	st.global.f32 	[%rd109+-4], %f177;
	add.s64 	%rd110, %rd104, %rd4;
	ld.global.f32 	%f178, [%rd106+-4];
	ld.global.f32 	%f179, [%rd107+-4];
	mul.f32 	%f180, %f179, %f177;
	sub.f32 	%f181, %f178, %f180;
	shl.b64 	%rd111, %rd110, 2;
	add.s64 	%rd112, %rd14, %rd111;
	st.global.f32 	[%rd112+-4], %f181;
	ld.global.f32 	%f182, [%rd106+-8];
	ld.global.f32 	%f183, [%rd107+-8];
	ld.global.f32 	%f184, [%rd109+-8];
	mul.f32 	%f185, %f183, %f184;
	sub.f32 	%f186, %f182, %f185;
	st.global.f32 	[%rd112+-8], %f186;
	ld.global.f32 	%f187, [%rd106+-12];
	ld.global.f32 	%f188, [%rd107+-12];
	ld.global.f32 	%f189, [%rd109+-12];
	mul.f32 	%f190, %f188, %f189;
	sub.f32 	%f191, %f187, %f190;
	st.global.f32 	[%rd112+-12], %f191;
	add.s32 	%r82, %r82, -4;
$L__BB1_35:
	setp.eq.s32 	%p19, %r14, 0;
	@%p19 bra 	$L__BB1_41;
	setp.eq.s32 	%p20, %r14, 1;
	@%p20 bra 	$L__BB1_38;
	cvt.u32.u64 	%r67, %rd4;
	add.s32 	%r68, %r82, %r67;
	cvt.s64.s32 	%rd113, %r82;
	mul.wide.s32 	%rd114, %r82, 4;
	add.s64 	%rd115, %rd6, %rd114;
	ld.global.f32 	%f192, [%rd115];
	add.s64 	%rd116, %rd3, %rd114;
	ld.global.f32 	%f193, [%rd116];
	add.s32 	%r69, %r68, 1;
	mul.wide.s32 	%rd117, %r69, 4;
	add.s64 	%rd118, %rd14, %rd117;
	ld.global.f32 	%f194, [%rd118];
	mul.f32 	%f195, %f193, %f194;
	sub.f32 	%f196, %f192, %f195;
	st.global.f32 	[%rd118+-4], %f196;
	add.s64 	%rd119, %rd113, %rd4;
	ld.global.f32 	%f197, [%rd115+-4];
	ld.global.f32 	%f198, [%rd116+-4];
	mul.f32 	%f199, %f198, %f196;
	sub.f32 	%f200, %f197, %f199;
	shl.b64 	%rd120, %rd119, 2;
	add.s64 	%rd121, %rd14, %rd120;
	st.global.f32 	[%rd121+-4], %f200;
	add.s32 	%r82, %r82, -2;
$L__BB1_38:
	and.b32  	%r70, %r2, 1;
	setp.eq.b32 	%p21, %r70, 1;
	not.pred 	%p22, %p21;
	@%p22 bra 	$L__BB1_41;
	cvt.u32.u64 	%r71, %rd4;
	add.s32 	%r72, %r82, %r71;
	mul.wide.s32 	%rd122, %r82, 4;
	add.s64 	%rd123, %rd6, %rd122;
	ld.global.f32 	%f201, [%rd123];
	add.s64 	%rd124, %rd3, %rd122;
	ld.global.f32 	%f202, [%rd124];
	add.s32 	%r73, %r72, 1;
	mul.wide.s32 	%rd125, %r73, 4;
	add.s64 	%rd126, %rd14, %rd125;
	ld.global.f32 	%f203, [%rd126];
	mul.f32 	%f204, %f202, %f203;
	sub.f32 	%f205, %f201, %f204;
	st.global.f32 	[%rd126+-4], %f205;
	bra.uni 	$L__BB1_41;
$L__BB1_40:
	cvt.s64.s32 	%rd25, %r80;
	add.s64 	%rd26, %rd25, %rd4;
	mul.wide.s32 	%rd27, %r80, 4;
	add.s64 	%rd28, %rd6, %rd27;
	ld.global.f32 	%f33, [%rd28+-4];
	shl.b64 	%rd29, %rd26, 2;
	add.s64 	%rd30, %rd2, %rd29;
	st.global.f32 	[%rd30+-4], %f33;
$L__BB1_41:
	ret;

}
	// .globl	_Z5PDE_1v
.visible .entry _Z5PDE_1v()
{


	ret;

}


// ===== COMPILED SASS (sm_100) =====

	.target	sm_100

	.elftype	@"ET_EXEC"


//--------------------- .note.nv.tkinfo           --------------------------
	.section	.note.nv.tkinfo,"",@"SHT_NOTE"
	.sectionflags	@"SHF_NOTE_NV_TKINFO"
	.tkinfo
        /*0018*/ 	.word	0x00000002
        /*0030*/ 	.string	""
        /*0030*/ 	.string	"ptxas"
        /*0030*/ 	.string	"Cuda compilation tools, release 13.0, V13.0.88"
        /*0030*/ 	.string	"Build cuda_13.0.r13.0/compiler.36424714_0"
        /*0030*/ 	.string	"-arch sm_100 -m 64 "



//--------------------- .note.nv.cuinfo           --------------------------
	.section	.note.nv.cuinfo,"",@"SHT_NOTE"
	.sectionflags	@"SHF_NOTE_NV_CUINFO"
        /*0018*/ 	.short	0x0002
        /*001a*/ 	.short	0x0064
        /*001c*/ 	.short	0x0082
	.zero		2


//--------------------- .nv.info                  --------------------------
	.section	.nv.info,"",@"SHT_CUDA_INFO"
	.align	4


	//----- nvinfo : EIATTR_REGCOUNT
	.align		4
        /*0000*/ 	.byte	0x04, 0x2f
        /*0002*/ 	.short	(.L_1 - .L_0)
	.align		4
.L_0:
        /*0004*/ 	.word	index@(_Z3PCRPfS_S_S_i)
        /*0008*/ 	.word	0x0000001e


	//----- nvinfo : EIATTR_FRAME_SIZE
	.align		4
.L_1:
        /*000c*/ 	.byte	0x04, 0x11
        /*000e*/ 	.short	(.L_3 - .L_2)
	.align		4
.L_2:
        /*0010*/ 	.word	index@($__internal_1_$__cuda_sm3x_div_rn_noftz_f32_slowpath)
        /*0014*/ 	.word	0x00000000


	//----- nvinfo : EIATTR_FRAME_SIZE
	.align		4
.L_3:
        /*0018*/ 	.byte	0x04, 0x11
        /*001a*/ 	.short	(.L_5 - .L_4)
	.align		4
.L_4:
        /*001c*/ 	.word	index@(_Z3PCRPfS_S_S_i)
        /*0020*/ 	.word	0x00000000


	//----- nvinfo : EIATTR_REGCOUNT
	.align		4
.L_5:
        /*0024*/ 	.byte	0x04, 0x2f
        /*0026*/ 	.short	(.L_7 - .L_6)
	.align		4
.L_6:
        /*0028*/ 	.word	index@(_Z6ThomasPfS_S_S_S_i)
        /*002c*/ 	.word	0x00000022


	//----- nvinfo : EIATTR_FRAME_SIZE
	.align		4
.L_7:
        /*0030*/ 	.byte	0x04, 0x11
        /*0032*/ 	.short	(.L_9 - .L_8)
	.align		4
.L_8:
        /*0034*/ 	.word	index@($__internal_0_$__cuda_sm3x_div_rn_noftz_f32_slowpath)
        /*0038*/ 	.word	0x00000000


	//----- nvinfo : EIATTR_FRAME_SIZE
	.align		4
.L_9:
        /*003c*/ 	.byte	0x04, 0x11
        /*003e*/ 	.short	(.L_11 - .L_10)
	.align		4
.L_10:
        /*0040*/ 	.word	index@(_Z6ThomasPfS_S_S_S_i)
        /*0044*/ 	.word	0x00000000


	//----- nvinfo : EIATTR_REGCOUNT
	.align		4
.L_11:
        /*0048*/ 	.byte	0x04, 0x2f
        /*004a*/ 	.short	(.L_13 - .L_12)
	.align		4
.L_12:
        /*004c*/ 	.word	index@(_Z5PDE_1v)
        /*0050*/ 	.word	0x00000004


	//----- nvinfo : EIATTR_FRAME_SIZE
	.align		4
.L_13:
        /*0054*/ 	.byte	0x04, 0x11
        /*0056*/ 	.short	(.L_15 - .L_14)
	.align		4
.L_14:
        /*0058*/ 	.word	index@(_Z5PDE_1v)
        /*005c*/ 	.word	0x00000000


	//----- nvinfo : EIATTR_MIN_STACK_SIZE
	.align		4
.L_15:
        /*0060*/ 	.byte	0x04, 0x12
        /*0062*/ 	.short	(.L_17 - .L_16)
	.align		4
.L_16:
        /*0064*/ 	.word	index@(_Z5PDE_1v)
        /*0068*/ 	.word	0x00000000


	//----- nvinfo : EIATTR_MIN_STACK_SIZE
	.align		4
.L_17:
        /*006c*/ 	.byte	0x04, 0x12
        /*006e*/ 	.short	(.L_19 - .L_18)
	.align		4
.L_18:
        /*0070*/ 	.word	index@(_Z6ThomasPfS_S_S_S_i)
        /*0074*/ 	.word	0x00000000


	//----- nvinfo : EIATTR_MIN_STACK_SIZE
	.align		4
.L_19:
        /*0078*/ 	.byte	0x04, 0x12
        /*007a*/ 	.short	(.L_21 - .L_20)
	.align		4
.L_20:
        /*007c*/ 	.word	index@(_Z3PCRPfS_S_S_i)
        /*0080*/ 	.word	0x00000000
.L_21:


//--------------------- .nv.compat                --------------------------
	.section	.nv.compat,"",@"SHT_CUDA_COMPAT_INFO"
	.align	4
        /*0000*/ 	.byte	0x02, 0x09, 0x00, 0x00, 0x02, 0x02, 0x01, 0x00, 0x02, 0x05, 0x05, 0x00, 0x03, 0x07, 0x01, 0x01
        /*0010*/ 	.byte	0x02, 0x03, 0x00, 0x00, 0x02, 0x06, 0x01, 0x00, 0x04, 0x0b, 0x08, 0x00, 0x01, 0x00, 0x00, 0x00
        /*0020*/ 	.byte	0x00, 0x00, 0x00, 0x00


//--------------------- .nv.info._Z5PDE_1v        --------------------------
	.section	.nv.info._Z5PDE_1v,"",@"SHT_CUDA_INFO"
	.sectionflags	@""
	.align	4


	//----- nvinfo : EIATTR_CUDA_API_VERSION
	.align		4
        /*0000*/ 	.byte	0x04, 0x37
        /*0002*/ 	.short	(.L_23 - .L_22)
.L_22:
        /*0004*/ 	.word	0x00000082


	//----- nvinfo : EIATTR_SPARSE_MMA_MASK
	.align		4
.L_23:
        /*0008*/ 	.byte	0x03, 0x50
        /*000a*/ 	.short	0x0000


	//----- nvinfo : EIATTR_MAXREG_COUNT
	.align		4
        /*000c*/ 	.byte	0x03, 0x1b
        /*000e*/ 	.short	0x00ff


	//----- nvinfo : EIATTR_MERCURY_ISA_VERSION
	.align		4
        /*0010*/ 	.byte	0x03, 0x5f
        /*0012*/ 	.short	0x0101


	//----- nvinfo : EIATTR_VRC_CTA_INIT_COUNT
	.align		4
        /*0014*/ 	.byte	0x02, 0x4a
	.zero		1
	.zero		1


	//----- nvinfo : EIATTR_EXIT_INSTR_OFFSETS
	.align		4
        /*0018*/ 	.byte	0x04, 0x1c
        /*001a*/ 	.short	(.L_25 - .L_24)


	//   ....[0]....
.L_24:
        /*001c*/ 	.word	0x00000010


	//----- nvinfo : EIATTR_SW_WAR
	.align		4
.L_25:
        /*0020*/ 	.byte	0x04, 0x36
        /*0022*/ 	.short	(.L_27 - .L_26)
.L_26:
        /*0024*/ 	.word	0x00000008
.L_27:


//--------------------- .nv.info._Z6ThomasPfS_S_S_S_i --------------------------
	.section	.nv.info._Z6ThomasPfS_S_S_S_i,"",@"SHT_CUDA_INFO"
	.sectionflags	@""
	.align	4


	//----- nvinfo : EIATTR_CUDA_API_VERSION
	.align		4
        /*0000*/ 	.byte	0x04, 0x37
        /*0002*/ 	.short	(.L_29 - .L_28)
.L_28:
        /*0004*/ 	.word	0x00000082


	//----- nvinfo : EIATTR_KPARAM_INFO
	.align		4
.L_29:
        /*0008*/ 	.byte	0x04, 0x17
        /*000a*/ 	.short	(.L_31 - .L_30)
.L_30:
        /*000c*/ 	.word	0x00000000
        /*0010*/ 	.short	0x0005
        /*0012*/ 	.short	0x0028
        /*0014*/ 	.byte	0x00, 0xf0, 0x11, 0x00


	//----- nvinfo : EIATTR_KPARAM_INFO
	.align		4
.L_31:
        /*0018*/ 	.byte	0x04, 0x17
        /*001a*/ 	.short	(.L_33 - .L_32)
.L_32:
        /*001c*/ 	.word	0x00000000
        /*0020*/ 	.short	0x0004
        /*0022*/ 	.short	0x0020
        /*0024*/ 	.byte	0x00, 0xf5, 0x21, 0x00


	//----- nvinfo : EIATTR_KPARAM_INFO
	.align		4
.L_33:
        /*0028*/ 	.byte	0x04, 0x17
        /*002a*/ 	.short	(.L_35 - .L_34)
.L_34:
        /*002c*/ 	.word	0x00000000
        /*0030*/ 	.short	0x0003
        /*0032*/ 	.short	0x0018
        /*0034*/ 	.byte	0x00, 0xf5, 0x21, 0x00


	//----- nvinfo : EIATTR_KPARAM_INFO
	.align		4
.L_35:
        /*0038*/ 	.byte	0x04, 0x17
        /*003a*/ 	.short	(.L_37 - .L_36)
.L_36:
        /*003c*/ 	.word	0x00000000
        /*0040*/ 	.short	0x0002
        /*0042*/ 	.short	0x0010
        /*0044*/ 	.byte	0x00, 0xf5, 0x21, 0x00


	//----- nvinfo : EIATTR_KPARAM_INFO
	.align		4
.L_37:
        /*0048*/ 	.byte	0x04, 0x17
        /*004a*/ 	.short	(.L_39 - .L_38)
.L_38:
        /*004c*/ 	.word	0x00000000
        /*0050*/ 	.short	0x0001
        /*0052*/ 	.short	0x0008
        /*0054*/ 	.byte	0x00, 0xf5, 0x21, 0x00


	//----- nvinfo : EIATTR_KPARAM_INFO
	.align		4
.L_39:
        /*0058*/ 	.byte	0x04, 0x17
        /*005a*/ 	.short	(.L_41 - .L_40)
.L_40:
        /*005c*/ 	.word	0x00000000
        /*0060*/ 	.short	0x0000
        /*0062*/ 	.short	0x0000
        /*0064*/ 	.byte	0x00, 0xf5, 0x21, 0x00


	//----- nvinfo : EIATTR_SPARSE_MMA_MASK
	.align		4
.L_41:
        /*0068*/ 	.byte	0x03, 0x50
        /*006a*/ 	.short	0x0000


	//----- nvinfo : EIATTR_MAXREG_COUNT
	.align		4
        /*006c*/ 	.byte	0x03, 0x1b
        /*006e*/ 	.short	0x00ff


	//----- nvinfo : EIATTR_MERCURY_ISA_VERSION
	.align		4
        /*0070*/ 	.byte	0x03, 0x5f
        /*0072*/ 	.short	0x0101


	//----- nvinfo : EIATTR_VRC_CTA_INIT_COUNT
	.align		4
        /*0074*/ 	.byte	0x02, 0x4a
	.zero		1
	.zero		1


	//----- nvinfo : EIATTR_EXIT_INSTR_OFFSETS
	.align		4
        /*0078*/ 	.byte	0x04, 0x1c
        /*007a*/ 	.short	(.L_43 - .L_42)


	//   ....[0]....
.L_42:
        /*007c*/ 	.word	0x00001f30


	//   ....[1]....
        /*0080*/ 	.word	0x00002180


	//   ....[2]....
        /*0084*/ 	.word	0x00002350


	//   ....[3]....
        /*0088*/ 	.word	0x00002430


	//   ....[4]....
        /*008c*/ 	.word	0x000024e0


	//----- nvinfo : EIATTR_CRS_STACK_SIZE
	.align		4
.L_43:
        /*0090*/ 	.byte	0x04, 0x1e
        /*0092*/ 	.short	(.L_45 - .L_44)
.L_44:
        /*0094*/ 	.word	0x00000000


	//----- nvinfo : EIATTR_CBANK_PARAM_SIZE
	.align		4
.L_45:
        /*0098*/ 	.byte	0x03, 0x19
        /*009a*/ 	.short	0x002c


	//----- nvinfo : EIATTR_PARAM_CBANK
	.align		4
        /*009c*/ 	.byte	0x04, 0x0a
        /*009e*/ 	.short	(.L_47 - .L_46)
	.align		4
.L_46:
        /*00a0*/ 	.word	index@(.nv.constant0._Z6ThomasPfS_S_S_S_i)
        /*00a4*/ 	.short	0x0380
        /*00a6*/ 	.short	0x002c


	//----- nvinfo : EIATTR_SW_WAR
	.align		4
.L_47:
        /*00a8*/ 	.byte	0x04, 0x36
        /*00aa*/ 	.short	(.L_49 - .L_48)
.L_48:
        /*00ac*/ 	.word	0x00000008
.L_49:


//--------------------- .nv.info._Z3PCRPfS_S_S_i  --------------------------
	.section	.nv.info._Z3PCRPfS_S_S_i,"",@"SHT_CUDA_INFO"
	.sectionflags	@""
	.align	4


	//----- nvinfo : EIATTR_CUDA_API_VERSION
	.align		4
        /*0000*/ 	.byte	0x04, 0x37
        /*0002*/ 	.short	(.L_51 - .L_50)
.L_50:
        /*0004*/ 	.word	0x00000082


	//----- nvinfo : EIATTR_KPARAM_INFO
	.align		4
.L_51:
        /*0008*/ 	.byte	0x04, 0x17
        /*000a*/ 	.short	(.L_53 - .L_52)
.L_52:
        /*000c*/ 	.word	0x00000000
        /*0010*/ 	.short	0x0004
        /*0012*/ 	.short	0x0020
        /*0014*/ 	.byte	0x00, 0xf0, 0x11, 0x00


	//----- nvinfo : EIATTR_KPARAM_INFO
	.align		4
.L_53:
        /*0018*/ 	.byte	0x04, 0x17
        /*001a*/ 	.short	(.L_55 - .L_54)
.L_54:
        /*001c*/ 	.word	0x00000000
        /*0020*/ 	.short	0x0003
        /*0022*/ 	.short	0x0018
        /*0024*/ 	.byte	0x00, 0xf5, 0x21, 0x00


	//----- nvinfo : EIATTR_KPARAM_INFO
	.align		4
.L_55:
        /*0028*/ 	.byte	0x04, 0x17
        /*002a*/ 	.short	(.L_57 - .L_56)
.L_56:
        /*002c*/ 	.word	0x00000000
        /*0030*/ 	.short	0x0002
        /*0032*/ 	.short	0x0010
        /*0034*/ 	.byte	0x00, 0xf5, 0x21, 0x00


	//----- nvinfo : EIATTR_KPARAM_INFO
	.align		4
.L_57:
        /*0038*/ 	.byte	0x04, 0x17
        /*003a*/ 	.short	(.L_59 - .L_58)
.L_58:
        /*003c*/ 	.word	0x00000000
        /*0040*/ 	.short	0x0001
        /*0042*/ 	.short	0x0008
        /*0044*/ 	.byte	0x00, 0xf5, 0x21, 0x00


	//----- nvinfo : EIATTR_KPARAM_INFO
	.align		4
.L_59:
        /*0048*/ 	.byte	0x04, 0x17
        /*004a*/ 	.short	(.L_61 - .L_60)
.L_60:
        /*004c*/ 	.word	0x00000000
        /*0050*/ 	.short	0x0000
        /*0052*/ 	.short	0x0000
        /*0054*/ 	.byte	0x00, 0xf5, 0x21, 0x00


	//----- nvinfo : EIATTR_SPARSE_MMA_MASK
	.align		4
.L_61:
        /*0058*/ 	.byte	0x03, 0x50
        /*005a*/ 	.short	0x0000


	//----- nvinfo : EIATTR_MAXREG_COUNT
	.align		4
        /*005c*/ 	.byte	0x03, 0x1b
        /*005e*/ 	.short	0x00ff


	//----- nvinfo : EIATTR_NUM_BARRIERS
	.align		4
        /*0060*/ 	.byte	0x02, 0x4c
        /*0062*/ 	.byte	0x01
	.zero		1


	//----- nvinfo : EIATTR_MERCURY_ISA_VERSION
	.align		4
        /*0064*/ 	.byte	0x03, 0x5f
        /*0066*/ 	.short	0x0101


	//----- nvinfo : EIATTR_VRC_CTA_INIT_COUNT
	.align		4
        /*0068*/ 	.byte	0x02, 0x4a
	.zero		1
	.zero		1


	//----- nvinfo : EIATTR_EXIT_INSTR_OFFSETS
	.align		4
        /*006c*/ 	.byte	0x04, 0x1c
        /*006e*/ 	.short	(.L_63 - .L_62)


	//   ....[0]....
.L_62:
        /*0070*/ 	.word	0x00000fd0


	//----- nvinfo : EIATTR_CRS_STACK_SIZE
	.align		4
.L_63:
        /*0074*/ 	.byte	0x04, 0x1e
        /*0076*/ 	.short	(.L_65 - .L_64)
.L_64:
        /*0078*/ 	.word	0x00000000


	//----- nvinfo : EIATTR_CBANK_PARAM_SIZE
	.align		4
.L_65:
        /*007c*/ 	.byte	0x03, 0x19
        /*007e*/ 	.short	0x0024


	//----- nvinfo : EIATTR_PARAM_CBANK
	.align		4
        /*0080*/ 	.byte	0x04, 0x0a
        /*0082*/ 	.short	(.L_67 - .L_66)
	.align		4
.L_66:
        /*0084*/ 	.word	index@(.nv.constant0._Z3PCRPfS_S_S_i)
        /*0088*/ 	.short	0x0380
        /*008a*/ 	.short	0x0024


	//----- nvinfo : EIATTR_SW_WAR
	.align		4
.L_67:
        /*008c*/ 	.byte	0x04, 0x36
        /*008e*/ 	.short	(.L_69 - .L_68)
.L_68:
        /*0090*/ 	.word	0x00000008
.L_69:


//--------------------- .nv.callgraph             --------------------------
	.section	.nv.callgraph,"",@"SHT_CUDA_CALLGRAPH"
	.align	4
	.sectionentsize	8
	.align		4
        /*0000*/ 	.word	0x00000000
	.align		4
        /*0004*/ 	.word	0xffffffff
	.align		4
        /*0008*/ 	.word	0x00000000
	.align		4
        /*000c*/ 	.word	0xfffffffe
	.align		4
        /*0010*/ 	.word	0x00000000
	.align		4
        /*0014*/ 	.word	0xfffffffd
	.align		4
        /*0018*/ 	.word	0x00000000
	.align		4
        /*001c*/ 	.word	0xfffffffc


//--------------------- .text._Z5PDE_1v           --------------------------
	.section	.text._Z5PDE_1v,"ax",@progbits
	.align	128
        .global         _Z5PDE_1v
        .type           _Z5PDE_1v,@function
        .size           _Z5PDE_1v,(.L_x_98 - _Z5PDE_1v)
        .other          _Z5PDE_1v,@"STO_CUDA_ENTRY STV_DEFAULT"
_Z5PDE_1v:
.text._Z5PDE_1v:
[----:B------:R-:W-:Y:S01]  /*0000*/  LDC R1, c[0x0][0x37c] ;  /* 0x0000df00ff017b82 */ /* 0x000fe20000000800 */
[----:B------:R-:W-:Y:S05]  /*0010*/  EXIT ;  /* 0x000000000000794d */ /* 0x000fea0003800000 */
.L_x_0:
[----:B------:R-:W-:-:S00]  /*0020*/  BRA `(.L_x_0) ;  /* 0xfffffffc00fc7947 */ /* 0x000fc0000383ffff */
[----:B------:R-:W-:-:S00]  /*0030*/  NOP ;  /* 0x0000000000007918 */ /* 0x000fc00000000000 */
        /* <DEDUP_REMOVED lines=12> */
.L_x_98:


//--------------------- .text._Z6ThomasPfS_S_S_S_i --------------------------
	.section	.text._Z6ThomasPfS_S_S_S_i,"ax",@progbits
	.align	128
        .global         _Z6ThomasPfS_S_S_S_i
        .type           _Z6ThomasPfS_S_S_S_i,@function
        .size           _Z6ThomasPfS_S_S_S_i,(.L_x_96 - _Z6ThomasPfS_S_S_S_i)
        .other          _Z6ThomasPfS_S_S_S_i,@"STO_CUDA_ENTRY STV_DEFAULT"
_Z6ThomasPfS_S_S_S_i:
.text._Z6ThomasPfS_S_S_S_i:
[----:B------:R-:W-:Y:S01]  /*0000*/  LDC R1, c[0x0][0x37c] ;  /* 0x0000df00ff017b82 */ /* 0x000fe20000000800 */
[----:B------:R-:W0:Y:S07]  /*0010*/  S2R R2, SR_TID.X ;  /* 0x0000000000027919 */ /* 0x000e2e0000002100 */
[----:B------:R-:W0:Y:S01]  /*0020*/  S2UR UR5, SR_CTAID.X ;  /* 0x00000000000579c3 */ /* 0x000e220000002500 */
[----:B------:R-:W1:Y:S01]  /*0030*/  LDCU UR4, c[0x0][0x3a8] ;  /* 0x00007500ff0477ac */ /* 0x000e620008000800 */
[----:B------:R-:W2:Y:S06]  /*0040*/  LDCU.64 UR10, c[0x0][0x358] ;  /* 0x00006b00ff0a77ac */ /* 0x000eac0008000a00 */
[----:B------:R-:W0:Y:S08]  /*0050*/  LDC R3, c[0x0][0x360] ;  /* 0x0000d800ff037b82 */ /* 0x000e300000000800 */
[----:B------:R-:W3:Y:S08]  /*0060*/  LDC.64 R20, c[0x0][0x388] ;  /* 0x0000e200ff147b82 */ /* 0x000ef00000000a00 */
[----:B------:R-:W4:Y:S01]  /*0070*/  LDC.64 R28, c[0x0][0x390] ;  /* 0x0000e400ff1c7b82 */ /* 0x000f220000000a00 */
[----:B0-----:R-:W-:-:S04]  /*0080*/  IMAD R2, R3, UR5, R2 ;  /* 0x0000000503027c24 */ /* 0x001fc8000f8e0202 */
[----:B-1----:R-:W-:-:S04]  /*0090*/  IMAD R3, R2, UR4, RZ ;  /* 0x0000000402037c24 */ /* 0x002fc8000f8e02ff */
[----:B---3--:R-:W-:Y:S01]  /*00a0*/  IMAD.WIDE R20, R3, 0x4, R20 ;  /* 0x0000000403147825 */ /* 0x008fe200078e0214 */
[----:B------:R-:W-:-:S04]  /*00b0*/  UIADD3 UR4, UPT, UPT, UR4, -0x1, URZ ;  /* 0xffffffff04047890 */ /* 0x000fc8000fffe0ff */
[----:B--2---:R-:W2:Y:S02]  /*00c0*/  LDG.E R22, desc[UR10][R20.64] ;  /* 0x0000000a14167981 */ /* 0x004ea4000c1e1900 */
[----:B------:R-:W-:-:S04]  /*00d0*/  IMAD R4, R2, UR4, RZ ;  /* 0x0000000402047c24 */ /* 0x000fc8000f8e02ff */
[----:B----4-:R-:W-:-:S05]  /*00e0*/  IMAD.WIDE R28, R4, 0x4, R28 ;  /* 0x00000004041c7825 */ /* 0x010fca00078e021c */
[----:B------:R-:W3:Y:S01]  /*00f0*/  LDG.E R23, desc[UR10][R28.64] ;  /* 0x0000000a1c177981 */ /* 0x000ee2000c1e1900 */
[----:B------:R-:W0:Y:S01]  /*0100*/  LDCU UR6, c[0x0][0x3a8] ;  /* 0x00007500ff0677ac */ /* 0x000e220008000800 */
[----:B------:R-:W-:Y:S01]  /*0110*/  BSSY.RECONVERGENT B2, `(.L_x_1) ;  /* 0x000000c000027945 */ /* 0x000fe20003800200 */
[----:B--2---:R-:W1:Y:S08]  /*0120*/  MUFU.RCP R5, R22 ;  /* 0x0000001600057308 */ /* 0x004e700000001000 */
[----:B---3--:R-:W2:Y:S01]  /*0130*/  FCHK P0, R23, R22 ;  /* 0x0000001617007302 */ /* 0x008ea20000000000 */
[----:B-1----:R-:W-:-:S04]  /*0140*/  FFMA R0, -R22, R5, 1 ;  /* 0x3f80000016007423 */ /* 0x002fc80000000105 */
[----:B------:R-:W-:-:S04]  /*0150*/  FFMA R0, R5, R0, R5 ;  /* 0x0000000005007223 */ /* 0x000fc80000000005 */
[----:B------:R-:W-:-:S04]  /*0160*/  FFMA R5, R23, R0, RZ ;  /* 0x0000000017057223 */ /* 0x000fc800000000ff */
[----:B------:R-:W-:-:S04]  /*0170*/  FFMA R6, -R22, R5, R23 ;  /* 0x0000000516067223 */ /* 0x000fc80000000117 */
[----:B------:R-:W-:Y:S01]  /*0180*/  FFMA R7, R0, R6, R5 ;  /* 0x0000000600077223 */ /* 0x000fe20000000005 */
[----:B------:R-:W-:Y:S01]  /*0190*/  SHF.R.S32.HI R5, RZ, 0x1f, R3 ;  /* 0x0000001fff057819 */ /* 0x000fe20000011403 */
[----:B0-2---:R-:W-:Y:S06]  /*01a0*/  @!P0 BRA `(.L_x_2) ;  /* 0x0000000000088947 */ /* 0x005fec0003800000 */
[----:B------:R-:W-:-:S07]  /*01b0*/  MOV R0, 0x1d0 ;  /* 0x000001d000007802 */ /* 0x000fce0000000f00 */
[----:B------:R-:W-:Y:S05]  /*01c0*/  CALL.REL.NOINC `($__internal_0_$__cuda_sm3x_div_rn_noftz_f32_slowpath) ;  /* 0x0000002000c87944 */ /* 0x000fea0003c00000 */
.L_x_2:
[----:B------:R-:W-:Y:S05]  /*01d0*/  BSYNC.RECONVERGENT B2 ;  /* 0x0000000000027941 */ /* 0x000fea0003800200 */
.L_x_1:
[----:B------:R-:W0:Y:S01]  /*01e0*/  LDC.64 R18, c[0x0][0x398] ;  /* 0x0000e600ff127b82 */ /* 0x000e220000000a00 */
[----:B------:R1:W-:Y:S04]  /*01f0*/  STG.E desc[UR10][R28.64], R7 ;  /* 0x000000071c007986 */ /* 0x0003e8000c10190a */
[----:B------:R-:W2:Y:S01]  /*0200*/  LDG.E R22, desc[UR10][R20.64] ;  /* 0x0000000a14167981 */ /* 0x000ea2000c1e1900 */
[----:B0-----:R-:W-:-:S05]  /*0210*/  IMAD.WIDE R18, R3, 0x4, R18 ;  /* 0x0000000403127825 */ /* 0x001fca00078e0212 */
[----:B------:R-:W3:Y:S01]  /*0220*/  LDG.E R23, desc[UR10][R18.64] ;  /* 0x0000000a12177981 */ /* 0x000ee2000c1e1900 */
[----:B------:R-:W-:Y:S01]  /*0230*/  BSSY.RECONVERGENT B2, `(.L_x_3) ;  /* 0x000000c000027945 */ /* 0x000fe20003800200 */
[----:B--2---:R-:W0:Y:S02]  /*0240*/  MUFU.RCP R9, R22 ;  /* 0x0000001600097308 */ /* 0x004e240000001000 */
[----:B0-----:R-:W-:-:S04]  /*0250*/  FFMA R0, -R22, R9, 1 ;  /* 0x3f80000016007423 */ /* 0x001fc80000000109 */
[----:B------:R-:W-:Y:S02]  /*0260*/  FFMA R0, R9, R0, R9 ;  /* 0x0000000009007223 */ /* 0x000fe40000000009 */
[----:B---3--:R-:W0:Y:S02]  /*0270*/  FCHK P0, R23, R22 ;  /* 0x0000001617007302 */ /* 0x008e240000000000 */
[----:B------:R-:W-:-:S04]  /*0280*/  FFMA R9, R23, R0, RZ ;  /* 0x0000000017097223 */ /* 0x000fc800000000ff */
[----:B------:R-:W-:-:S04]  /*0290*/  FFMA R6, -R22, R9, R23 ;  /* 0x0000000916067223 */ /* 0x000fc80000000117 */
[----:B------:R-:W-:Y:S01]  /*02a0*/  FFMA R9, R0, R6, R9 ;  /* 0x0000000600097223 */ /* 0x000fe20000000009 */
[----:B01----:R-:W-:Y:S06]  /*02b0*/  @!P0 BRA `(.L_x_4) ;  /* 0x00000000000c8947 */ /* 0x003fec0003800000 */
[----:B------:R-:W-:-:S07]  /*02c0*/  MOV R0, 0x2e0 ;  /* 0x000002e000007802 */ /* 0x000fce0000000f00 */
[----:B------:R-:W-:Y:S05]  /*02d0*/  CALL.REL.NOINC `($__internal_0_$__cuda_sm3x_div_rn_noftz_f32_slowpath) ;  /* 0x0000002000847944 */ /* 0x000fea0003c00000 */
[----:B------:R-:W-:-:S07]  /*02e0*/  MOV R9, R7 ;  /* 0x0000000700097202 */ /* 0x000fce0000000f00 */
.L_x_4:
[----:B------:R-:W-:Y:S05]  /*02f0*/  BSYNC.RECONVERGENT B2 ;  /* 0x0000000000027941 */ /* 0x000fea0003800200 */
.L_x_3:
[----:B------:R-:W0:Y:S01]  /*0300*/  LDCU UR5, c[0x0][0x3a8] ;  /* 0x00007500ff0577ac */ /* 0x000e220008000800 */
[----:B------:R1:W-:Y:S01]  /*0310*/  STG.E desc[UR10][R18.64], R9 ;  /* 0x0000000912007986 */ /* 0x0003e2000c10190a */
[----:B0-----:R-:W-:-:S09]  /*0320*/  UISETP.GE.AND UP0, UPT, UR5, 0x2, UPT ;  /* 0x000000020500788c */ /* 0x001fd2000bf06270 */
[----:B-1----:R-:W-:Y:S05]  /*0330*/  BRA.U !UP0, `(.L_x_5) ;  /* 0x0000002108407547 */ /* 0x002fea000b800000 */
[----:B------:R-:W-:Y:S01]  /*0340*/  UIADD3 UR5, UPT, UPT, UR5, -0x2, URZ ;  /* 0xfffffffe05057890 */ /* 0x000fe2000fffe0ff */
[----:B------:R-:W-:-:S03]  /*0350*/  HFMA2 R6, -RZ, RZ, 0, 5.9604644775390625e-08 ;  /* 0x00000001ff067431 */ /* 0x000fc600000001ff */
[----:B------:R-:W-:-:S09]  /*0360*/  UISETP.GE.U32.AND UP0, UPT, UR5, 0x3, UPT ;  /* 0x000000030500788c */ /* 0x000fd2000bf06070 */
[----:B------:R-:W-:Y:S05]  /*0370*/  BRA.U !UP0, `(.L_x_6) ;  /* 0x0000000d08007547 */ /* 0x000fea000b800000 */
[----:B------:R-:W-:Y:S01]  /*0380*/  MOV R6, RZ ;  /* 0x000000ff00067202 */ /* 0x000fe20000000f00 */
[----:B------:R-:W0:Y:S06]  /*0390*/  LDCU.64 UR8, c[0x0][0x380] ;  /* 0x00007000ff0877ac */ /* 0x000e2c0008000a00 */
.L_x_30:
[----:B-1----:R-:W1:Y:S01]  /*03a0*/  LDC.64 R30, c[0x0][0x380] ;  /* 0x0000e000ff1e7b82 */ /* 0x002e620000000a00 */
[----:B------:R-:W-:-:S04]  /*03b0*/  IADD3 R12, PT, PT, R6, 0x1, RZ ;  /* 0x00000001060c7810 */ /* 0x000fc80007ffe0ff */
[C---:B------:R-:W-:Y:S01]  /*03c0*/  ISETP.GE.AND P0, PT, R12.reuse, UR4, PT ;  /* 0x000000040c007c0c */ /* 0x040fe2000bf06270 */
[----:B0-----:R-:W-:-:S04]  /*03d0*/  IMAD.WIDE R16, R12, 0x4, R28 ;  /* 0x000000040c107825 */ /* 0x001fc800078e021c */
[----:B------:R-:W-:-:S08]  /*03e0*/  IMAD.WIDE R14, R12, 0x4, R20 ;  /* 0x000000040c0e7825 */ /* 0x000fd000078e0214 */
[----:B------:R-:W-:Y:S05]  /*03f0*/  @!P0 BRA `(.L_x_7) ;  /* 0x0000000000088947 */ /* 0x000fea0003800000 */
[----:B------:R2:W5:Y:S01]  /*0400*/  LDG.E R10, desc[UR10][R16.64+-0x4] ;  /* 0xfffffc0a100a7981 */ /* 0x000562000c1e1900 */
[----:B------:R-:W-:Y:S05]  /*0410*/  BRA `(.L_x_8) ;  /* 0x00000000004c7947 */ /* 0x000fea0003800000 */
.L_x_7:
[----:B-1----:R-:W-:Y:S01]  /*0420*/  IMAD.WIDE R8, R4, 0x4, R30 ;  /* 0x0000000404087825 */ /* 0x002fe200078e021e */
[----:B------:R-:W2:Y:S04]  /*0430*/  LDG.E R7, desc[UR10][R14.64] ;  /* 0x0000000a0e077981 */ /* 0x000ea8000c1e1900 */
[----:B------:R-:W2:Y:S04]  /*0440*/  LDG.E R10, desc[UR10][R16.64+-0x4] ;  /* 0xfffffc0a100a7981 */ /* 0x000ea8000c1e1900 */
[----:B------:R-:W2:Y:S04]  /*0450*/  LDG.E R8, desc[UR10][R8.64] ;  /* 0x0000000a08087981 */ /* 0x000ea8000c1e1900 */
[----:B------:R-:W3:Y:S01]  /*0460*/  LDG.E R23, desc[UR10][R16.64] ;  /* 0x0000000a10177981 */ /* 0x000ee2000c1e1900 */
[----:B------:R-:W-:Y:S01]  /*0470*/  BSSY.RECONVERGENT B2, `(.L_x_9) ;  /* 0x000000c000027945 */ /* 0x000fe20003800200 */
[----:B--2---:R-:W-:-:S04]  /*0480*/  FFMA R22, R10, -R8, R7 ;  /* 0x800000080a167223 */ /* 0x004fc80000000007 */
[----:B------:R-:W1:Y:S08]  /*0490*/  MUFU.RCP R0, R22 ;  /* 0x0000001600007308 */ /* 0x000e700000001000 */
[----:B---3--:R-:W2:Y:S01]  /*04a0*/  FCHK P0, R23, R22 ;  /* 0x0000001617007302 */ /* 0x008ea20000000000 */
[----:B-1----:R-:W-:-:S04]  /*04b0*/  FFMA R7, -R22, R0, 1 ;  /* 0x3f80000016077423 */ /* 0x002fc80000000100 */
[----:B------:R-:W-:-:S04]  /*04c0*/  FFMA R0, R0, R7, R0 ;  /* 0x0000000700007223 */ /* 0x000fc80000000000 */
[----:B------:R-:W-:-:S04]  /*04d0*/  FFMA R7, R23, R0, RZ ;  /* 0x0000000017077223 */ /* 0x000fc800000000ff */
[----:B------:R-:W-:-:S04]  /*04e0*/  FFMA R11, -R22, R7, R23 ;  /* 0x00000007160b7223 */ /* 0x000fc80000000117 */
[----:B------:R-:W-:Y:S01]  /*04f0*/  FFMA R7, R0, R11, R7 ;  /* 0x0000000b00077223 */ /* 0x000fe20000000007 */
[----:B--2---:R-:W-:Y:S06]  /*0500*/  @!P0 BRA `(.L_x_10) ;  /* 0x0000000000088947 */ /* 0x004fec0003800000 */
[----:B------:R-:W-:-:S07]  /*0510*/  MOV R0, 0x530 ;  /* 0x0000053000007802 */ /* 0x000fce0000000f00 */
[----:B0-----:R-:W-:Y:S05]  /*0520*/  CALL.REL.NOINC `($__internal_0_$__cuda_sm3x_div_rn_noftz_f32_slowpath) ;  /* 0x0000001c00f07944 */ /* 0x001fea0003c00000 */
.L_x_10:
[----:B0-----:R-:W-:Y:S05]  /*0530*/  BSYNC.RECONVERGENT B2 ;  /* 0x0000000000027941 */ /* 0x001fea0003800200 */
.L_x_9:
[----:B------:R0:W-:Y:S02]  /*0540*/  STG.E desc[UR10][R16.64], R7 ;  /* 0x0000000710007986 */ /* 0x0001e4000c10190a */
.L_x_8:
[----:B------:R-:W-:-:S05]  /*0550*/  IMAD R9, R2, UR4, RZ ;  /* 0x0000000402097c24 */ /* 0x000fca000f8e02ff */
[----:B0-----:R-:W-:Y:S02]  /*0560*/  SHF.R.S32.HI R7, RZ, 0x1f, R9 ;  /* 0x0000001fff077819 */ /* 0x001fe40000011409 */
[----:B------:R-:W-:-:S04]  /*0570*/  IADD3 R0, P0, PT, R9, R12, RZ ;  /* 0x0000000c09007210 */ /* 0x000fc80007f1e0ff */
[----:B------:R-:W-:Y:S02]  /*0580*/  LEA.HI.X.SX32 R7, R12, R7, 0x1, P0 ;  /* 0x000000070c077211 */ /* 0x000fe400000f0eff */
[----:B------:R-:W-:-:S04]  /*0590*/  LEA R8, P0, R0, UR8, 0x2 ;  /* 0x0000000800087c11 */ /* 0x000fc8000f8010ff */
[----:B------:R-:W-:Y:S02]  /*05a0*/  LEA.HI.X R9, R0, UR9, R7, 0x2, P0 ;  /* 0x0000000900097c11 */ /* 0x000fe400080f1407 */
[----:B------:R-:W3:Y:S04]  /*05b0*/  LDG.E R7, desc[UR10][R14.64] ;  /* 0x0000000a0e077981 */ /* 0x000ee8000c1e1900 */
[----:B------:R-:W3:Y:S01]  /*05c0*/  LDG.E R8, desc[UR10][R8.64+-0x4] ;  /* 0xfffffc0a08087981 */ /* 0x000ee2000c1e1900 */
[----:B------:R-:W-:-:S05]  /*05d0*/  IMAD.WIDE R12, R12, 0x4, R18 ;  /* 0x000000040c0c7825 */ /* 0x000fca00078e0212 */
[----:B------:R-:W4:Y:S04]  /*05e0*/  LDG.E R23, desc[UR10][R12.64] ;  /* 0x0000000a0c177981 */ /* 0x000f28000c1e1900 */
[----:B------:R-:W4:Y:S01]  /*05f0*/  LDG.E R0, desc[UR10][R12.64+-0x4] ;  /* 0xfffffc0a0c007981 */ /* 0x000f22000c1e1900 */
[----:B------:R-:W-:Y:S01]  /*0600*/  BSSY.RECONVERGENT B2, `(.L_x_11) ;  /* 0x000000d000027945 */ /* 0x000fe20003800200 */
[----:B---3-5:R-:W-:-:S04]  /*0610*/  FFMA R22, -R8, R10, R7 ;  /* 0x0000000a08167223 */ /* 0x028fc80000000107 */
[----:B------:R-:W0:Y:S01]  /*0620*/  MUFU.RCP R7, R22 ;  /* 0x0000001600077308 */ /* 0x000e220000001000 */
[----:B----4-:R-:W-:-:S07]  /*0630*/  FFMA R23, -R8, R0, R23 ;  /* 0x0000000008177223 */ /* 0x010fce0000000117 */
[----:B------:R-:W3:Y:S01]  /*0640*/  FCHK P0, R23, R22 ;  /* 0x0000001617007302 */ /* 0x000ee20000000000 */
[----:B0-----:R-:W-:-:S04]  /*0650*/  FFMA R10, -R22, R7, 1 ;  /* 0x3f800000160a7423 */ /* 0x001fc80000000107 */
[----:B------:R-:W-:-:S04]  /*0660*/  FFMA R10, R7, R10, R7 ;  /* 0x0000000a070a7223 */ /* 0x000fc80000000007 */
[----:B------:R-:W-:-:S04]  /*0670*/  FFMA R7, R23, R10, RZ ;  /* 0x0000000a17077223 */ /* 0x000fc800000000ff */
[----:B------:R-:W-:-:S04]  /*0680*/  FFMA R0, -R22, R7, R23 ;  /* 0x0000000716007223 */ /* 0x000fc80000000117 */
[----:B------:R-:W-:Y:S01]  /*0690*/  FFMA R7, R10, R0, R7 ;  /* 0x000000000a077223 */ /* 0x000fe20000000007 */
[----:B---3--:R-:W-:Y:S06]  /*06a0*/  @!P0 BRA `(.L_x_12) ;  /* 0x0000000000088947 */ /* 0x008fec0003800000 */
[----:B------:R-:W-:-:S07]  /*06b0*/  MOV R0, 0x6d0 ;  /* 0x000006d000007802 */ /* 0x000fce0000000f00 */
[----:B-12---:R-:W-:Y:S05]  /*06c0*/  CALL.REL.NOINC `($__internal_0_$__cuda_sm3x_div_rn_noftz_f32_slowpath) ;  /* 0x0000001c00887944 */ /* 0x006fea0003c00000 */
.L_x_12:
[----:B------:R-:W-:Y:S05]  /*06d0*/  BSYNC.RECONVERGENT B2 ;  /* 0x0000000000027941 */ /* 0x000fea0003800200 */
.L_x_11:
[----:B------:R0:W-:Y:S04]  /*06e0*/  STG.E desc[UR10][R12.64], R7 ;  /* 0x000000070c007986 */ /* 0x0001e8000c10190a */
[----:B------:R0:W5:Y:S01]  /*06f0*/  LDG.E R24, desc[UR10][R16.64] ;  /* 0x0000000a10187981 */ /* 0x000162000c1e1900 */
[----:B------:R-:W-:Y:S02]  /*0700*/  IADD3 R0, PT, PT, R6, 0x2, RZ ;  /* 0x0000000206007810 */ /* 0x000fe40007ffe0ff */
[----:B------:R-:W-:Y:S02]  /*0710*/  MOV R23, R7 ;  /* 0x0000000700177202 */ /* 0x000fe40000000f00 */
[----:B------:R-:W-:-:S13]  /*0720*/  ISETP.GE.AND P0, PT, R0, UR4, PT ;  /* 0x0000000400007c0c */ /* 0x000fda000bf06270 */
[----:B0-----:R-:W-:Y:S05]  /*0730*/  @P0 BRA `(.L_x_13) ;  /* 0x0000000000500947 */ /* 0x001fea0003800000 */
[----:B------:R-:W-:Y:S01]  /*0740*/  IADD3 R9, PT, PT, R4, 0x1, RZ ;  /* 0x0000000104097810 */ /* 0x000fe20007ffe0ff */
[----:B------:R-:W3:Y:S04]  /*0750*/  LDG.E R7, desc[UR10][R14.64+0x4] ;  /* 0x0000040a0e077981 */ /* 0x000ee8000c1e1900 */
[----:B-1----:R-:W-:Y:S01]  /*0760*/  IMAD.WIDE R8, R9, 0x4, R30 ;  /* 0x0000000409087825 */ /* 0x002fe200078e021e */
[----:B------:R-:W4:Y:S05]  /*0770*/  LDG.E R23, desc[UR10][R16.64+0x4] ;  /* 0x0000040a10177981 */ /* 0x000f2a000c1e1900 */
[----:B------:R-:W3:Y:S01]  /*0780*/  LDG.E R8, desc[UR10][R8.64] ;  /* 0x0000000a08087981 */ /* 0x000ee2000c1e1900 */
[----:B------:R-:W-:Y:S01]  /*0790*/  BSSY.RECONVERGENT B2, `(.L_x_14) ;  /* 0x000000c000027945 */ /* 0x000fe20003800200 */
[----:B---3-5:R-:W-:-:S04]  /*07a0*/  FFMA R22, R24, -R8, R7 ;  /* 0x8000000818167223 */ /* 0x028fc80000000007 */
[----:B------:R-:W0:Y:S08]  /*07b0*/  MUFU.RCP R0, R22 ;  /* 0x0000001600007308 */ /* 0x000e300000001000 */
[----:B----4-:R-:W1:Y:S01]  /*07c0*/  FCHK P0, R23, R22 ;  /* 0x0000001617007302 */ /* 0x010e620000000000 */
[----:B0-----:R-:W-:-:S04]  /*07d0*/  FFMA R7, -R22, R0, 1 ;  /* 0x3f80000016077423 */ /* 0x001fc80000000100 */
[----:B------:R-:W-:-:S04]  /*07e0*/  FFMA R0, R0, R7, R0 ;  /* 0x0000000700007223 */ /* 0x000fc80000000000 */
[----:B------:R-:W-:-:S04]  /*07f0*/  FFMA R7, R23, R0, RZ ;  /* 0x0000000017077223 */ /* 0x000fc800000000ff */
[----:B------:R-:W-:-:S04]  /*0800*/  FFMA R10, -R22, R7, R23 ;  /* 0x00000007160a7223 */ /* 0x000fc80000000117 */
[----:B------:R-:W-:Y:S01]  /*0810*/  FFMA R7, R0, R10, R7 ;  /* 0x0000000a00077223 */ /* 0x000fe20000000007 */
[----:B-1----:R-:W-:Y:S06]  /*0820*/  @!P0 BRA `(.L_x_15) ;  /* 0x0000000000088947 */ /* 0x002fec0003800000 */
[----:B------:R-:W-:-:S07]  /*0830*/  MOV R0, 0x850 ;  /* 0x0000085000007802 */ /* 0x000fce0000000f00 */
[----:B--2---:R-:W-:Y:S05]  /*0840*/  CALL.REL.NOINC `($__internal_0_$__cuda_sm3x_div_rn_noftz_f32_slowpath) ;  /* 0x0000001c00287944 */ /* 0x004fea0003c00000 */
.L_x_15:
[----:B------:R-:W-:Y:S05]  /*0850*/  BSYNC.RECONVERGENT B2 ;  /* 0x0000000000027941 */ /* 0x000fea0003800200 */
.L_x_14:
[----:B------:R0:W-:Y:S04]  /*0860*/  STG.E desc[UR10][R16.64+0x4], R7 ;  /* 0x0000040710007986 */ /* 0x0001e8000c10190a */
[----:B------:R0:W5:Y:S02]  /*0870*/  LDG.E R23, desc[UR10][R12.64] ;  /* 0x0000000a0c177981 */ /* 0x000164000c1e1900 */
.L_x_13:
[----:B------:R-:W-:Y:S01]  /*0880*/  IADD3 R11, PT, PT, R4, 0x1, RZ ;  /* 0x00000001040b7810 */ /* 0x000fe20007ffe0ff */
[----:B------:R-:W3:Y:S04]  /*0890*/  LDG.E R9, desc[UR10][R14.64+0x4] ;  /* 0x0000040a0e097981 */ /* 0x000ee8000c1e1900 */
[----:B-1----:R-:W-:Y:S01]  /*08a0*/  IMAD.WIDE R10, R11, 0x4, R30 ;  /* 0x000000040b0a7825 */ /* 0x002fe200078e021e */
[----:B------:R-:W4:Y:S04]  /*08b0*/  LDG.E R0, desc[UR10][R12.64+0x4] ;  /* 0x0000040a0c007981 */ /* 0x000f28000c1e1900 */
[----:B0-----:R-:W3:Y:S01]  /*08c0*/  LDG.E R7, desc[UR10][R10.64] ;  /* 0x0000000a0a077981 */ /* 0x001ee2000c1e1900 */
[----:B------:R-:W-:Y:S01]  /*08d0*/  BSSY.RECONVERGENT B2, `(.L_x_16) ;  /* 0x000000d000027945 */ /* 0x000fe20003800200 */
[----:B---3-5:R-:W-:-:S04]  /*08e0*/  FFMA R22, R24, -R7, R9 ;  /* 0x8000000718167223 */ /* 0x028fc80000000009 */
[----:B------:R-:W0:Y:S01]  /*08f0*/  MUFU.RCP R9, R22 ;  /* 0x0000001600097308 */ /* 0x000e220000001000 */
[----:B----4-:R-:W-:-:S07]  /*0900*/  FFMA R23, -R7, R23, R0 ;  /* 0x0000001707177223 */ /* 0x010fce0000000100 */
[----:B------:R-:W1:Y:S01]  /*0910*/  FCHK P0, R23, R22 ;  /* 0x0000001617007302 */ /* 0x000e620000000000 */
        /* <DEDUP_REMOVED lines=8> */
.L_x_17:
[----:B------:R-:W-:Y:S05]  /*09a0*/  BSYNC.RECONVERGENT B2 ;  /* 0x0000000000027941 */ /* 0x000fea0003800200 */
.L_x_16:
[----:B------:R0:W-:Y:S01]  /*09b0*/  STG.E desc[UR10][R12.64+0x4], R7 ;  /* 0x000004070c007986 */ /* 0x0001e2000c10190a */
[----:B------:R-:W-:-:S05]  /*09c0*/  VIADD R0, R6, 0x3 ;  /* 0x0000000306007836 */ /* 0x000fca0000000000 */
[----:B------:R-:W-:-:S13]  /*09d0*/  ISETP.GE.AND P0, PT, R0, UR4, PT ;  /* 0x0000000400007c0c */ /* 0x000fda000bf06270 */
[----:B0-----:R-:W-:Y:S05]  /*09e0*/  @!P0 BRA `(.L_x_18) ;  /* 0x0000000000088947 */ /* 0x001fea0003800000 */
[----:B------:R0:W5:Y:S01]  /*09f0*/  LDG.E R24, desc[UR10][R16.64+0x4] ;  /* 0x0000040a10187981 */ /* 0x000162000c1e1900 */
[----:B------:R-:W-:Y:S05]  /*0a00*/  BRA `(.L_x_19) ;  /* 0x0000000000507947 */ /* 0x000fea0003800000 */
.L_x_18:
[----:B------:R-:W3:Y:S04]  /*0a10*/  LDG.E R7, desc[UR10][R14.64+0x8] ;  /* 0x0000080a0e077981 */ /* 0x000ee8000c1e1900 */
[----:B------:R-:W3:Y:S04]  /*0a20*/  LDG.E R0, desc[UR10][R10.64+0x4] ;  /* 0x0000040a0a007981 */ /* 0x000ee8000c1e1900 */
[----:B------:R-:W3:Y:S04]  /*0a30*/  LDG.E R24, desc[UR10][R16.64+0x4] ;  /* 0x0000040a10187981 */ /* 0x000ee8000c1e1900 */
[----:B------:R-:W4:Y:S01]  /*0a40*/  LDG.E R23, desc[UR10][R16.64+0x8] ;  /* 0x0000080a10177981 */ /* 0x000f22000c1e1900 */
[----:B------:R-:W-:Y:S01]  /*0a50*/  BSSY.RECONVERGENT B2, `(.L_x_20) ;  /* 0x000000d000027945 */ /* 0x000fe20003800200 */
[----:B---3--:R-:W-:-:S04]  /*0a60*/  FFMA R22, R24, -R0, R7 ;  /* 0x8000000018167223 */ /* 0x008fc80000000007 */
        /* <DEDUP_REMOVED lines=10> */
[----:B------:R-:W-:-:S07]  /*0b10*/  MOV R9, R7 ;  /* 0x0000000700097202 */ /* 0x000fce0000000f00 */
.L_x_21:
[----:B------:R-:W-:Y:S05]  /*0b20*/  BSYNC.RECONVERGENT B2 ;  /* 0x0000000000027941 */ /* 0x000fea0003800200 */
.L_x_20:
[----:B------:R1:W-:Y:S04]  /*0b30*/  STG.E desc[UR10][R16.64+0x8], R9 ;  /* 0x0000080910007986 */ /* 0x0003e8000c10190a */
[----:B------:R1:W5:Y:S02]  /*0b40*/  LDG.E R7, desc[UR10][R12.64+0x4] ;  /* 0x0000040a0c077981 */ /* 0x000364000c1e1900 */
.L_x_19:
[----:B------:R-:W3:Y:S04]  /*0b50*/  LDG.E R23, desc[UR10][R10.64+0x4] ;  /* 0x0000040a0a177981 */ /* 0x000ee8000c1e1900 */
[----:B------:R-:W3:Y:S04]  /*0b60*/  LDG.E R22, desc[UR10][R14.64+0x8] ;  /* 0x0000080a0e167981 */ /* 0x000ee8000c1e1900 */
[----:B------:R-:W4:Y:S01]  /*0b70*/  LDG.E R0, desc[UR10][R12.64+0x8] ;  /* 0x0000080a0c007981 */ /* 0x000f22000c1e1900 */
[----:B------:R-:W-:Y:S01]  /*0b80*/  BSSY.RECONVERGENT B2, `(.L_x_22) ;  /* 0x000000d000027945 */ /* 0x000fe20003800200 */
[----:B---3-5:R-:W-:-:S04]  /*0b90*/  FFMA R22, -R23, R24, R22 ;  /* 0x0000001817167223 */ /* 0x028fc80000000116 */
[----:B-1----:R-:W1:Y:S01]  /*0ba0*/  MUFU.RCP R9, R22 ;  /* 0x0000001600097308 */ /* 0x002e620000001000 */
[----:B----4-:R-:W-:-:S07]  /*0bb0*/  FFMA R23, -R23, R7, R0 ;  /* 0x0000000717177223 */ /* 0x010fce0000000100 */
[----:B------:R-:W3:Y:S01]  /*0bc0*/  FCHK P0, R23, R22 ;  /* 0x0000001617007302 */ /* 0x000ee20000000000 */
[----:B-1----:R-:W-:-:S04]  /*0bd0*/  FFMA R8, -R22, R9, 1 ;  /* 0x3f80000016087423 */ /* 0x002fc80000000109 */
[----:B------:R-:W-:-:S04]  /*0be0*/  FFMA R8, R9, R8, R9 ;  /* 0x0000000809087223 */ /* 0x000fc80000000009 */
[----:B------:R-:W-:-:S04]  /*0bf0*/  FFMA R7, R23, R8, RZ ;  /* 0x0000000817077223 */ /* 0x000fc800000000ff */
[----:B------:R-:W-:-:S04]  /*0c00*/  FFMA R0, -R22, R7, R23 ;  /* 0x0000000716007223 */ /* 0x000fc80000000117 */
[----:B------:R-:W-:Y:S01]  /*0c10*/  FFMA R7, R8, R0, R7 ;  /* 0x0000000008077223 */ /* 0x000fe20000000007 */
[----:B---3--:R-:W-:Y:S06]  /*0c20*/  @!P0 BRA `(.L_x_23) ;  /* 0x0000000000088947 */ /* 0x008fec0003800000 */
[----:B------:R-:W-:-:S07]  /*0c30*/  MOV R0, 0xc50 ;  /* 0x00000c5000007802 */ /* 0x000fce0000000f00 */
[----:B0-2---:R-:W-:Y:S05]  /*0c40*/  CALL.REL.NOINC `($__internal_0_$__cuda_sm3x_div_rn_noftz_f32_slowpath) ;  /* 0x0000001800287944 */ /* 0x005fea0003c00000 */
.L_x_23:
[----:B------:R-:W-:Y:S05]  /*0c50*/  BSYNC.RECONVERGENT B2 ;  /* 0x0000000000027941 */ /* 0x000fea0003800200 */
.L_x_22:
[----:B------:R1:W-:Y:S01]  /*0c60*/  STG.E desc[UR10][R12.64+0x8], R7 ;  /* 0x000008070c007986 */ /* 0x0003e2000c10190a */
[----:B------:R-:W-:-:S04]  /*0c70*/  IADD3 R24, PT, PT, R6, 0x4, RZ ;  /* 0x0000000406187810 */ /* 0x000fc80007ffe0ff */
[----:B------:R-:W-:-:S13]  /*0c80*/  ISETP.GE.AND P0, PT, R24, UR4, PT ;  /* 0x0000000418007c0c */ /* 0x000fda000bf06270 */
[----:B-1----:R-:W-:Y:S05]  /*0c90*/  @!P0 BRA `(.L_x_24) ;  /* 0x0000000000088947 */ /* 0x002fea0003800000 */
[----:B------:R1:W5:Y:S01]  /*0ca0*/  LDG.E R25, desc[UR10][R16.64+0x8] ;  /* 0x0000080a10197981 */ /* 0x000362000c1e1900 */
[----:B------:R-:W-:Y:S05]  /*0cb0*/  BRA `(.L_x_25) ;  /* 0x0000000000507947 */ /* 0x000fea0003800000 */
.L_x_24:
[----:B------:R-:W3:Y:S04]  /*0cc0*/  LDG.E R22, desc[UR10][R14.64+0xc] ;  /* 0x00000c0a0e167981 */ /* 0x000ee8000c1e1900 */
[----:B------:R-:W3:Y:S04]  /*0cd0*/  LDG.E R0, desc[UR10][R10.64+0x8] ;  /* 0x0000080a0a007981 */ /* 0x000ee8000c1e1900 */
[----:B------:R-:W3:Y:S04]  /*0ce0*/  LDG.E R25, desc[UR10][R16.64+0x8] ;  /* 0x0000080a10197981 */ /* 0x000ee8000c1e1900 */
[----:B------:R-:W4:Y:S01]  /*0cf0*/  LDG.E R23, desc[UR10][R16.64+0xc] ;  /* 0x00000c0a10177981 */ /* 0x000f22000c1e1900 */
[----:B------:R-:W-:Y:S01]  /*0d00*/  BSSY.RECONVERGENT B2, `(.L_x_26) ;  /* 0x000000d000027945 */ /* 0x000fe20003800200 */
[----:B---3--:R-:W-:-:S04]  /*0d10*/  FFMA R22, R25, -R0, R22 ;  /* 0x8000000019167223 */ /* 0x008fc80000000016 */
[----:B------:R-:W1:Y:S08]  /*0d20*/  MUFU.RCP R7, R22 ;  /* 0x0000001600077308 */ /* 0x000e700000001000 */
[----:B----4-:R-:W3:Y:S01]  /*0d30*/  FCHK P0, R23, R22 ;  /* 0x0000001617007302 */ /* 0x010ee20000000000 */
        /* <DEDUP_REMOVED lines=8> */
[----:B------:R-:W-:-:S07]  /*0dc0*/  MOV R9, R7 ;  /* 0x0000000700097202 */ /* 0x000fce0000000f00 */
.L_x_27:
[----:B------:R-:W-:Y:S05]  /*0dd0*/  BSYNC.RECONVERGENT B2 ;  /* 0x0000000000027941 */ /* 0x000fea0003800200 */
.L_x_26:
[----:B------:R3:W-:Y:S04]  /*0de0*/  STG.E desc[UR10][R16.64+0xc], R9 ;  /* 0x00000c0910007986 */ /* 0x0007e8000c10190a */
[----:B------:R3:W5:Y:S02]  /*0df0*/  LDG.E R7, desc[UR10][R12.64+0x8] ;  /* 0x0000080a0c077981 */ /* 0x000764000c1e1900 */
.L_x_25:
[----:B------:R-:W4:Y:S04]  /*0e00*/  LDG.E R10, desc[UR10][R10.64+0x8] ;  /* 0x0000080a0a0a7981 */ /* 0x000f28000c1e1900 */
[----:B------:R-:W4:Y:S04]  /*0e10*/  LDG.E R15, desc[UR10][R14.64+0xc] ;  /* 0x00000c0a0e0f7981 */ /* 0x000f28000c1e1900 */
[----:B------:R-:W2:Y:S01]  /*0e20*/  LDG.E R0, desc[UR10][R12.64+0xc] ;  /* 0x00000c0a0c007981 */ /* 0x000ea2000c1e1900 */
[----:B------:R-:W-:Y:S01]  /*0e30*/  BSSY.RECONVERGENT B2, `(.L_x_28) ;  /* 0x000000d000027945 */ /* 0x000fe20003800200 */
[----:B----45:R-:W-:-:S04]  /*0e40*/  FFMA R22, -R10, R25, R15 ;  /* 0x000000190a167223 */ /* 0x030fc8000000010f */
[----:B------:R-:W3:Y:S01]  /*0e50*/  MUFU.RCP R8, R22 ;  /* 0x0000001600087308 */ /* 0x000ee20000001000 */
[----:B--2---:R-:W-:-:S07]  /*0e60*/  FFMA R23, -R10, R7, R0 ;  /* 0x000000070a177223 */ /* 0x004fce0000000100 */
[----:B------:R-:W2:Y:S01]  /*0e70*/  FCHK P0, R23, R22 ;  /* 0x0000001617007302 */ /* 0x000ea20000000000 */
[----:B---3--:R-:W-:-:S04]  /*0e80*/  FFMA R9, -R22, R8, 1 ;  /* 0x3f80000016097423 */ /* 0x008fc80000000108 */
[----:B------:R-:W-:-:S04]  /*0e90*/  FFMA R8, R8, R9, R8 ;  /* 0x0000000908087223 */ /* 0x000fc80000000008 */
[----:B------:R-:W-:-:S04]  /*0ea0*/  FFMA R7, R23, R8, RZ ;  /* 0x0000000817077223 */ /* 0x000fc800000000ff */
[----:B------:R-:W-:-:S04]  /*0eb0*/  FFMA R0, -R22, R7, R23 ;  /* 0x0000000716007223 */ /* 0x000fc80000000117 */
[----:B------:R-:W-:Y:S01]  /*0ec0*/  FFMA R7, R8, R0, R7 ;  /* 0x0000000008077223 */ /* 0x000fe20000000007 */
[----:B--2---:R-:W-:Y:S06]  /*0ed0*/  @!P0 BRA `(.L_x_29) ;  /* 0x0000000000088947 */ /* 0x004fec0003800000 */
[----:B------:R-:W-:-:S07]  /*0ee0*/  MOV R0, 0xf00 ;  /* 0x00000f0000007802 */ /* 0x000fce0000000f00 */
[----:B01----:R-:W-:Y:S05]  /*0ef0*/  CALL.REL.NOINC `($__internal_0_$__cuda_sm3x_div_rn_noftz_f32_slowpath) ;  /* 0x00000014007c7944 */ /* 0x003fea0003c00000 */
.L_x_29:
[----:B------:R-:W-:Y:S05]  /*0f00*/  BSYNC.RECONVERGENT B2 ;  /* 0x0000000000027941 */ /* 0x000fea0003800200 */
.L_x_28:
[----:B------:R-:W-:Y:S01]  /*0f10*/  ULOP3.LUT UR7, UR4, 0xfffffffc, URZ, 0xc0, !UPT ;  /* 0xfffffffc04077892 */ /* 0x000fe2000f8ec0ff */
[----:B------:R2:W-:Y:S01]  /*0f20*/  STG.E desc[UR10][R12.64+0xc], R7 ;  /* 0x00000c070c007986 */ /* 0x0005e2000c10190a */
[----:B------:R-:W-:Y:S02]  /*0f30*/  IADD3 R6, PT, PT, R6, 0x4, RZ ;  /* 0x0000000406067810 */ /* 0x000fe40007ffe0ff */
[----:B------:R-:W-:Y:S02]  /*0f40*/  IADD3 R4, PT, PT, R4, 0x4, RZ ;  /* 0x0000000404047810 */ /* 0x000fe40007ffe0ff */
[----:B------:R-:W-:-:S13]  /*0f50*/  ISETP.NE.AND P0, PT, R24, UR7, PT ;  /* 0x0000000718007c0c */ /* 0x000fda000bf05270 */
[----:B--2---:R-:W-:Y:S05]  /*0f60*/  @P0 BRA `(.L_x_30) ;  /* 0xfffffff4000c0947 */ /* 0x004fea000383ffff */
[----:B------:R-:W-:-:S07]  /*0f70*/  IADD3 R6, PT, PT, R6, 0x1, RZ ;  /* 0x0000000106067810 */ /* 0x000fce0007ffe0ff */
.L_x_6:
[----:B------:R-:W-:-:S09]  /*0f80*/  ULOP3.LUT UP0, UR7, UR4, 0x3, URZ, 0xc0, !UPT ;  /* 0x0000000304077892 */ /* 0x000fd2000f80c0ff */
[----:B------:R-:W-:Y:S05]  /*0f90*/  BRA.U !UP0, `(.L_x_31) ;  /* 0x0000000908bc7547 */ /* 0x000fea000b800000 */
[----:B------:R-:W-:Y:S01]  /*0fa0*/  UISETP.NE.AND UP0, UPT, UR7, 0x1, UPT ;  /* 0x000000010700788c */ /* 0x000fe2000bf05270 */
[----:B------:R-:W-:-:S08]  /*0fb0*/  IMAD R11, R2, UR4, RZ ;  /* 0x00000004020b7c24 */ /* 0x000fd0000f8e02ff */
[----:B------:R-:W-:Y:S05]  /*0fc0*/  BRA.U !UP0, `(.L_x_32) ;  /* 0x0000000508cc7547 */ /* 0x000fea000b800000 */
[----:B------:R-:W-:-:S13]  /*0fd0*/  ISETP.GE.AND P0, PT, R6, UR4, PT ;  /* 0x0000000406007c0c */ /* 0x000fda000bf06270 */
[----:B------:R-:W-:-:S05]  /*0fe0*/  @P0 IMAD.WIDE R8, R6, 0x4, R28 ;  /* 0x0000000406080825 */ /* 0x000fca00078e021c */
[----:B------:R2:W5:Y:S01]  /*0ff0*/  @P0 LDG.E R13, desc[UR10][R8.64+-0x4] ;  /* 0xfffffc0a080d0981 */ /* 0x000562000c1e1900 */
[----:B------:R-:W-:Y:S01]  /*1000*/  SHF.R.S32.HI R12, RZ, 0x1f, R6 ;  /* 0x0000001fff0c7819 */ /* 0x000fe20000011406 */
[----:B------:R-:W-:Y:S06]  /*1010*/  @P0 BRA `(.L_x_33) ;  /* 0x00000000006c0947 */ /* 0x000fec0003800000 */
[----:B01----:R-:W0:Y:S01]  /*1020*/  LDC.64 R16, c[0x0][0x380] ;  /* 0x0000e000ff107b82 */ /* 0x003e220000000a00 */
[C---:B--2---:R-:W-:Y:S02]  /*1030*/  SHF.L.U32 R9, R6.reuse, 0x2, RZ ;  /* 0x0000000206097819 */ /* 0x044fe400000006ff */
[C---:B------:R-:W-:Y:S02]  /*1040*/  IADD3 R7, PT, PT, R6.reuse, -0x1, R11 ;  /* 0xffffffff06077810 */ /* 0x040fe40007ffe00b */
[----:B-----5:R-:W-:Y:S02]  /*1050*/  SHF.L.U64.HI R13, R6, 0x2, R12 ;  /* 0x00000002060d7819 */ /* 0x020fe4000001020c */
[-C--:B------:R-:W-:Y:S02]  /*1060*/  IADD3 R14, P0, PT, R28, R9.reuse, RZ ;  /* 0x000000091c0e7210 */ /* 0x080fe40007f1e0ff */
[----:B------:R-:W-:-:S03]  /*1070*/  IADD3 R8, P1, PT, R20, R9, RZ ;  /* 0x0000000914087210 */ /* 0x000fc60007f3e0ff */
[----:B------:R-:W-:Y:S01]  /*1080*/  IMAD.X R15, R29, 0x1, R13, P0 ;  /* 0x000000011d0f7824 */ /* 0x000fe200000e060d */
[----:B------:R-:W-:-:S04]  /*1090*/  IADD3.X R9, PT, PT, R21, R13, RZ, P1, !PT ;  /* 0x0000000d15097210 */ /* 0x000fc80000ffe4ff */
[----:B------:R-:W2:Y:S04]  /*10a0*/  LDG.E R13, desc[UR10][R14.64+-0x4] ;  /* 0xfffffc0a0e0d7981 */ /* 0x000ea8000c1e1900 */
[----:B------:R-:W2:Y:S01]  /*10b0*/  LDG.E R8, desc[UR10][R8.64] ;  /* 0x0000000a08087981 */ /* 0x000ea2000c1e1900 */
[----:B0-----:R-:W-:-:S03]  /*10c0*/  IMAD.WIDE R16, R7, 0x4, R16 ;  /* 0x0000000407107825 */ /* 0x001fc600078e0210 */
[----:B------:R-:W3:Y:S04]  /*10d0*/  LDG.E R23, desc[UR10][R14.64] ;  /* 0x0000000a0e177981 */ /* 0x000ee8000c1e1900 */
[----:B------:R-:W2:Y:S01]  /*10e0*/  LDG.E R17, desc[UR10][R16.64] ;  /* 0x0000000a10117981 */ /* 0x000ea2000c1e1900 */
[----:B------:R-:W-:Y:S01]  /*10f0*/  BSSY.RECONVERGENT B2, `(.L_x_34) ;  /* 0x000000c000027945 */ /* 0x000fe20003800200 */
[----:B--2---:R-:W-:-:S04]  /*1100*/  FFMA R22, -R17, R13, R8 ;  /* 0x0000000d11167223 */ /* 0x004fc80000000108 */
[----:B------:R-:W0:Y:S08]  /*1110*/  MUFU.RCP R0, R22 ;  /* 0x0000001600007308 */ /* 0x000e300000001000 */
[----:B---3--:R-:W1:Y:S01]  /*1120*/  FCHK P0, R23, R22 ;  /* 0x0000001617007302 */ /* 0x008e620000000000 */
[----:B0-----:R-:W-:-:S04]  /*1130*/  FFMA R7, -R22, R0, 1 ;  /* 0x3f80000016077423 */ /* 0x001fc80000000100 */
[----:B------:R-:W-:-:S04]  /*1140*/  FFMA R0, R0, R7, R0 ;  /* 0x0000000700007223 */ /* 0x000fc80000000000 */
[----:B------:R-:W-:-:S04]  /*1150*/  FFMA R7, R23, R0, RZ ;  /* 0x0000000017077223 */ /* 0x000fc800000000ff */
[----:B------:R-:W-:-:S04]  /*1160*/  FFMA R4, -R22, R7, R23 ;  /* 0x0000000716047223 */ /* 0x000fc80000000117 */
[----:B------:R-:W-:Y:S01]  /*1170*/  FFMA R7, R0, R4, R7 ;  /* 0x0000000400077223 */ /* 0x000fe20000000007 */
[----:B-1----:R-:W-:Y:S06]  /*1180*/  @!P0 BRA `(.L_x_35) ;  /* 0x0000000000088947 */ /* 0x002fec0003800000 */
[----:B------:R-:W-:-:S07]  /*1190*/  MOV R0, 0x11b0 ;  /* 0x000011b000007802 */ /* 0x000fce0000000f00 */
[----:B------:R-:W-:Y:S05]  /*11a0*/  CALL.REL.NOINC `($__internal_0_$__cuda_sm3x_div_rn_noftz_f32_slowpath) ;  /* 0x0000001000d07944 */ /* 0x000fea0003c00000 */
.L_x_35:
[----:B------:R-:W-:Y:S05]  /*11b0*/  BSYNC.RECONVERGENT B2 ;  /* 0x0000000000027941 */ /* 0x000fea0003800200 */
.L_x_34:
[----:B------:R3:W-:Y:S02]  /*11c0*/  STG.E desc[UR10][R14.64], R7 ;  /* 0x000000070e007986 */ /* 0x0007e4000c10190a */
.L_x_33:
[----:B------:R-:W0:Y:S01]  /*11d0*/  LDCU.64 UR8, c[0x0][0x380] ;  /* 0x00007000ff0877ac */ /* 0x000e220008000a00 */
[C---:B------:R-:W-:Y:S02]  /*11e0*/  IADD3 R0, P0, PT, R11.reuse, R6, RZ ;  /* 0x000000060b007210 */ /* 0x040fe40007f1e0ff */
[C---:B------:R-:W-:Y:S02]  /*11f0*/  SHF.L.U32 R4, R6.reuse, 0x2, RZ ;  /* 0x0000000206047819 */ /* 0x040fe400000006ff */
[----:B------:R-:W-:Y:S02]  /*1200*/  SHF.L.U64.HI R10, R6, 0x2, R12 ;  /* 0x00000002060a7819 */ /* 0x000fe4000001020c */
[----:B---3--:R-:W-:Y:S02]  /*1210*/  LEA.HI.X.SX32 R7, R11, R12, 0x1, P0 ;  /* 0x0000000c0b077211 */ /* 0x008fe400000f0eff */
[----:B--2---:R-:W-:-:S04]  /*1220*/  IADD3 R8, P1, PT, R20, R4, RZ ;  /* 0x0000000414087210 */ /* 0x004fc80007f3e0ff */
[----:B------:R-:W-:Y:S02]  /*1230*/  IADD3.X R9, PT, PT, R21, R10, RZ, P1, !PT ;  /* 0x0000000a15097210 */ /* 0x000fe40000ffe4ff */
[----:B01----:R-:W-:-:S04]  /*1240*/  LEA R16, P0, R0, UR8, 0x2 ;  /* 0x0000000800107c11 */ /* 0x003fc8000f8010ff */
[----:B------:R-:W2:Y:S01]  /*1250*/  LDG.E R9, desc[UR10][R8.64] ;  /* 0x0000000a08097981 */ /* 0x000ea2000c1e1900 */
[----:B------:R-:W-:-:S05]  /*1260*/  LEA.HI.X R17, R0, UR9, R7, 0x2, P0 ;  /* 0x0000000900117c11 */ /* 0x000fca00080f1407 */
[----:B------:R-:W2:Y:S01]  /*1270*/  LDG.E R16, desc[UR10][R16.64+-0x4] ;  /* 0xfffffc0a10107981 */ /* 0x000ea2000c1e1900 */
[----:B------:R-:W-:-:S04]  /*1280*/  IADD3 R14, P0, PT, R18, R4, RZ ;  /* 0x00000004120e7210 */ /* 0x000fc80007f1e0ff */
[----:B------:R-:W-:-:S05]  /*1290*/  IADD3.X R15, PT, PT, R19, R10, RZ, P0, !PT ;  /* 0x0000000a130f7210 */ /* 0x000fca00007fe4ff */
[----:B------:R-:W3:Y:S04]  /*12a0*/  LDG.E R23, desc[UR10][R14.64] ;  /* 0x0000000a0e177981 */ /* 0x000ee8000c1e1900 */
[----:B------:R-:W3:Y:S01]  /*12b0*/  LDG.E R0, desc[UR10][R14.64+-0x4] ;  /* 0xfffffc0a0e007981 */ /* 0x000ee2000c1e1900 */
[----:B------:R-:W-:Y:S01]  /*12c0*/  BSSY.RECONVERGENT B2, `(.L_x_36) ;  /* 0x000000d000027945 */ /* 0x000fe20003800200 */
[----:B--2--5:R-:W-:-:S04]  /*12d0*/  FFMA R22, -R16, R13, R9 ;  /* 0x0000000d10167223 */ /* 0x024fc80000000109 */
[----:B------:R-:W0:Y:S01]  /*12e0*/  MUFU.RCP R7, R22 ;  /* 0x0000001600077308 */ /* 0x000e220000001000 */
[----:B---3--:R-:W-:-:S07]  /*12f0*/  FFMA R23, -R16, R0, R23 ;  /* 0x0000000010177223 */ /* 0x008fce0000000117 */
        /* <DEDUP_REMOVED lines=9> */
.L_x_37:
[----:B------:R-:W-:Y:S05]  /*1390*/  BSYNC.RECONVERGENT B2 ;  /* 0x0000000000027941 */ /* 0x000fea0003800200 */
.L_x_36:
[----:B------:R-:W-:Y:S01]  /*13a0*/  IADD3 R8, P0, PT, R28, R4, RZ ;  /* 0x000000041c087210 */ /* 0x000fe20007f1e0ff */
[----:B------:R0:W-:Y:S03]  /*13b0*/  STG.E desc[UR10][R14.64], R7 ;  /* 0x000000070e007986 */ /* 0x0001e6000c10190a */
[----:B------:R-:W-:-:S05]  /*13c0*/  IADD3.X R9, PT, PT, R29, R10, RZ, P0, !PT ;  /* 0x0000000a1d097210 */ /* 0x000fca00007fe4ff */
[----:B------:R0:W5:Y:S01]  /*13d0*/  LDG.E R4, desc[UR10][R8.64] ;  /* 0x0000000a08047981 */ /* 0x000162000c1e1900 */
[----:B------:R-:W-:Y:S02]  /*13e0*/  IADD3 R0, PT, PT, R6, 0x1, RZ ;  /* 0x0000000106007810 */ /* 0x000fe40007ffe0ff */
[----:B------:R-:W-:Y:S02]  /*13f0*/  MOV R23, R7 ;  /* 0x0000000700177202 */ /* 0x000fe40000000f00 */
[----:B------:R-:W-:-:S13]  /*1400*/  ISETP.GE.AND P0, PT, R0, UR4, PT ;  /* 0x0000000400007c0c */ /* 0x000fda000bf06270 */
[----:B0-----:R-:W-:Y:S05]  /*1410*/  @P0 BRA `(.L_x_38) ;  /* 0x00000000005c0947 */ /* 0x001fea0003800000 */
[----:B------:R-:W0:Y:S01]  /*1420*/  LDC.64 R16, c[0x0][0x380] ;  /* 0x0000e000ff107b82 */ /* 0x000e220000000a00 */
[----:B------:R-:W-:Y:S02]  /*1430*/  IMAD.IADD R7, R11, 0x1, R6 ;  /* 0x000000010b077824 */ /* 0x000fe400078e0206 */
[----:B------:R-:W-:-:S06]  /*1440*/  IMAD.WIDE R8, R6, 0x4, R20 ;  /* 0x0000000406087825 */ /* 0x000fcc00078e0214 */
[----:B------:R-:W2:Y:S01]  /*1450*/  LDG.E R9, desc[UR10][R8.64+0x4] ;  /* 0x0000040a08097981 */ /* 0x000ea2000c1e1900 */
[----:B0-----:R-:W-:-:S06]  /*1460*/  IMAD.WIDE R16, R7, 0x4, R16 ;  /* 0x0000000407107825 */ /* 0x001fcc00078e0210 */
[----:B------:R-:W2:Y:S01]  /*1470*/  LDG.E R16, desc[UR10][R16.64] ;  /* 0x0000000a10107981 */ /* 0x000ea2000c1e1900 */
[----:B------:R-:W-:-:S05]  /*1480*/  IMAD.WIDE R12, R6, 0x4, R28 ;  /* 0x00000004060c7825 */ /* 0x000fca00078e021c */
[----:B------:R-:W3:Y:S01]  /*1490*/  LDG.E R23, desc[UR10][R12.64+0x4] ;  /* 0x0000040a0c177981 */ /* 0x000ee2000c1e1900 */
[----:B------:R-:W-:Y:S01]  /*14a0*/  BSSY.RECONVERGENT B2, `(.L_x_39) ;  /* 0x000000c000027945 */ /* 0x000fe20003800200 */
[----:B--2--5:R-:W-:-:S04]  /*14b0*/  FFMA R22, R4, -R16, R9 ;  /* 0x8000001004167223 */ /* 0x024fc80000000009 */
        /* <DEDUP_REMOVED lines=10> */
.L_x_40:
[----:B------:R-:W-:Y:S05]  /*1560*/  BSYNC.RECONVERGENT B2 ;  /* 0x0000000000027941 */ /* 0x000fea0003800200 */
.L_x_39:
[----:B------:R0:W-:Y:S04]  /*1570*/  STG.E desc[UR10][R12.64+0x4], R7 ;  /* 0x000004070c007986 */ /* 0x0001e8000c10190a */
[----:B------:R0:W5:Y:S02]  /*1580*/  LDG.E R23, desc[UR10][R14.64] ;  /* 0x0000000a0e177981 */ /* 0x000164000c1e1900 */
.L_x_38:
[----:B0-----:R-:W0:Y:S01]  /*1590*/  LDC.64 R12, c[0x0][0x380] ;  /* 0x0000e000ff0c7b82 */ /* 0x001e220000000a00 */
[----:B------:R-:W-:Y:S01]  /*15a0*/  IADD3 R7, PT, PT, R11, R6, RZ ;  /* 0x000000060b077210 */ /* 0x000fe20007ffe0ff */
[----:B------:R-:W-:Y:S01]  /*15b0*/  IMAD.WIDE R8, R6, 0x4, R20 ;  /* 0x0000000406087825 */ /* 0x000fe200078e0214 */
[----:B------:R-:W2:Y:S05]  /*15c0*/  LDG.E R0, desc[UR10][R14.64+0x4] ;  /* 0x0000040a0e007981 */ /* 0x000eaa000c1e1900 */
[----:B------:R-:W3:Y:S01]  /*15d0*/  LDG.E R9, desc[UR10][R8.64+0x4] ;  /* 0x0000040a08097981 */ /* 0x000ee2000c1e1900 */
[----:B0-----:R-:W-:-:S06]  /*15e0*/  IMAD.WIDE R12, R7, 0x4, R12 ;  /* 0x00000004070c7825 */ /* 0x001fcc00078e020c */
[----:B------:R-:W3:Y:S01]  /*15f0*/  LDG.E R13, desc[UR10][R12.64] ;  /* 0x0000000a0c0d7981 */ /* 0x000ee2000c1e1900 */
[----:B------:R-:W-:Y:S01]  /*1600*/  BSSY.RECONVERGENT B2, `(.L_x_41) ;  /* 0x000000d000027945 */ /* 0x000fe20003800200 */
[----:B---3-5:R-:W-:-:S04]  /*1610*/  FFMA R22, R4, -R13, R9 ;  /* 0x8000000d04167223 */ /* 0x028fc80000000009 */
[----:B------:R-:W0:Y:S01]  /*1620*/  MUFU.RCP R4, R22 ;  /* 0x0000001600047308 */ /* 0x000e220000001000 */
[----:B--2---:R-:W-:-:S07]  /*1630*/  FFMA R23, -R13, R23, R0 ;  /* 0x000000170d177223 */ /* 0x004fce0000000100 */
        /* <DEDUP_REMOVED lines=9> */
.L_x_42:
[----:B------:R-:W-:Y:S05]  /*16d0*/  BSYNC.RECONVERGENT B2 ;  /* 0x0000000000027941 */ /* 0x000fea0003800200 */
.L_x_41:
[----:B------:R2:W-:Y:S01]  /*16e0*/  STG.E desc[UR10][R14.64+0x4], R7 ;  /* 0x000004070e007986 */ /* 0x0005e2000c10190a */
[----:B------:R-:W-:-:S07]  /*16f0*/  IADD3 R6, PT, PT, R6, 0x2, RZ ;  /* 0x0000000206067810 */ /* 0x000fce0007ffe0ff */
.L_x_32:
[----:B------:R-:W-:-:S04]  /*1700*/  ULOP3.LUT UR8, UR4, 0x1, URZ, 0xc0, !UPT ;  /* 0x0000000104087892 */ /* 0x000fc8000f8ec0ff */
[----:B------:R-:W-:-:S09]  /*1710*/  UISETP.NE.U32.AND UP0, UPT, UR8, 0x1, UPT ;  /* 0x000000010800788c */ /* 0x000fd2000bf05070 */
[----:B------:R-:W-:Y:S05]  /*1720*/  BRA.U UP0, `(.L_x_31) ;  /* 0x0000000100d87547 */ /* 0x000fea000b800000 */
[----:B------:R-:W-:-:S13]  /*1730*/  ISETP.GE.AND P0, PT, R6, UR4, PT ;  /* 0x0000000406007c0c */ /* 0x000fda000bf06270 */
[----:B------:R-:W-:Y:S05]  /*1740*/  @P0 BRA `(.L_x_43) ;  /* 0x00000000005c0947 */ /* 0x000fea0003800000 */
[----:B--2---:R-:W2:Y:S01]  /*1750*/  LDC.64 R14, c[0x0][0x380] ;  /* 0x0000e000ff0e7b82 */ /* 0x004ea20000000a00 */
[C---:B------:R-:W-:Y:S01]  /*1760*/  IADD3 R7, PT, PT, R6.reuse, -0x1, R11 ;  /* 0xffffffff06077810 */ /* 0x040fe20007ffe00b */
[----:B------:R-:W-:-:S04]  /*1770*/  IMAD.WIDE R8, R6, 0x4, R20 ;  /* 0x0000000406087825 */ /* 0x000fc800078e0214 */
[----:B------:R-:W-:Y:S02]  /*1780*/  IMAD.WIDE R12, R6, 0x4, R28 ;  /* 0x00000004060c7825 */ /* 0x000fe400078e021c */
[----:B------:R-:W3:Y:S04]  /*1790*/  LDG.E R8, desc[UR10][R8.64] ;  /* 0x0000000a08087981 */ /* 0x000ee8000c1e1900 */
[----:B------:R-:W3:Y:S04]  /*17a0*/  LDG.E R0, desc[UR10][R12.64+-0x4] ;  /* 0xfffffc0a0c007981 */ /* 0x000ee8000c1e1900 */
[----:B------:R-:W4:Y:S01]  /*17b0*/  LDG.E R23, desc[UR10][R12.64] ;  /* 0x0000000a0c177981 */ /* 0x000f22000c1e1900 */
[----:B--2---:R-:W-:-:S06]  /*17c0*/  IMAD.WIDE R14, R7, 0x4, R14 ;  /* 0x00000004070e7825 */ /* 0x004fcc00078e020e */
[----:B------:R-:W3:Y:S01]  /*17d0*/  LDG.E R15, desc[UR10][R14.64] ;  /* 0x0000000a0e0f7981 */ /* 0x000ee2000c1e1900 */
[----:B------:R-:W-:Y:S01]  /*17e0*/  BSSY.RECONVERGENT B2, `(.L_x_44) ;  /* 0x000000c000027945 */ /* 0x000fe20003800200 */
[----:B---3--:R-:W-:-:S04]  /*17f0*/  FFMA R22, -R15, R0, R8 ;  /* 0x000000000f167223 */ /* 0x008fc80000000108 */
[----:B------:R-:W2:Y:S08]  /*1800*/  MUFU.RCP R0, R22 ;  /* 0x0000001600007308 */ /* 0x000eb00000001000 */
[----:B----4-:R-:W3:Y:S01]  /*1810*/  FCHK P0, R23, R22 ;  /* 0x0000001617007302 */ /* 0x010ee20000000000 */
[----:B--2---:R-:W-:-:S04]  /*1820*/  FFMA R7, -R22, R0, 1 ;  /* 0x3f80000016077423 */ /* 0x004fc80000000100 */
[----:B------:R-:W-:-:S04]  /*1830*/  FFMA R0, R0, R7, R0 ;  /* 0x0000000700007223 */ /* 0x000fc80000000000 */
[----:B------:R-:W-:-:S04]  /*1840*/  FFMA R7, R23, R0, RZ ;  /* 0x0000000017077223 */ /* 0x000fc800000000ff */
[----:B------:R-:W-:-:S04]  /*1850*/  FFMA R4, -R22, R7, R23 ;  /* 0x0000000716047223 */ /* 0x000fc80000000117 */
[----:B------:R-:W-:Y:S01]  /*1860*/  FFMA R7, R0, R4, R7 ;  /* 0x0000000400077223 */ /* 0x000fe20000000007 */
[----:B---3--:R-:W-:Y:S06]  /*1870*/  @!P0 BRA `(.L_x_45) ;  /* 0x0000000000088947 */ /* 0x008fec0003800000 */
[----:B------:R-:W-:-:S07]  /*1880*/  MOV R0, 0x18a0 ;  /* 0x000018a000007802 */ /* 0x000fce0000000f00 */
[----:B01----:R-:W-:Y:S05]  /*1890*/  CALL.REL.NOINC `($__internal_0_$__cuda_sm3x_div_rn_noftz_f32_slowpath) ;  /* 0x0000000c00147944 */ /* 0x003fea0003c00000 */
.L_x_45:
[----:B------:R-:W-:Y:S05]  /*18a0*/  BSYNC.RECONVERGENT B2 ;  /* 0x0000000000027941 */ /* 0x000fea0003800200 */
.L_x_44:
[----:B------:R3:W-:Y:S02]  /*18b0*/  STG.E desc[UR10][R12.64], R7 ;  /* 0x000000070c007986 */ /* 0x0007e4000c10190a */
.L_x_43:
[----:B------:R-:W4:Y:S01]  /*18c0*/  LDCU.64 UR8, c[0x0][0x380] ;  /* 0x00007000ff0877ac */ /* 0x000f220008000a00 */
[----:B------:R-:W-:Y:S01]  /*18d0*/  SHF.R.S32.HI R0, RZ, 0x1f, R6 ;  /* 0x0000001fff007819 */ /* 0x000fe20000011406 */
[----:B------:R-:W-:Y:S01]  /*18e0*/  IMAD.WIDE R20, R6, 0x4, R20 ;  /* 0x0000000406147825 */ /* 0x000fe200078e0214 */
[----:B------:R-:W-:-:S03]  /*18f0*/  IADD3 R4, P0, PT, R11, R6, RZ ;  /* 0x000000060b047210 */ /* 0x000fc60007f1e0ff */
[----:B---3--:R-:W-:Y:S01]  /*1900*/  IMAD.WIDE R12, R6, 0x4, R28 ;  /* 0x00000004060c7825 */ /* 0x008fe200078e021c */
[----:B------:R-:W-:Y:S01]  /*1910*/  LEA.HI.X.SX32 R11, R11, R0, 0x1, P0 ;  /* 0x000000000b0b7211 */ /* 0x000fe200000f0eff */
[----:B------:R-:W3:Y:S04]  /*1920*/  LDG.E R21, desc[UR10][R20.64] ;  /* 0x0000000a14157981 */ /* 0x000ee8000c1e1900 */
[----:B------:R-:W3:Y:S01]  /*1930*/  LDG.E R12, desc[UR10][R12.64+-0x4] ;  /* 0xfffffc0a0c0c7981 */ /* 0x000ee2000c1e1900 */
[----:B----4-:R-:W-:-:S04]  /*1940*/  LEA R8, P0, R4, UR8, 0x2 ;  /* 0x0000000804087c11 */ /* 0x010fc8000f8010ff */
[----:B------:R-:W-:-:S05]  /*1950*/  LEA.HI.X R9, R4, UR9, R11, 0x2, P0 ;  /* 0x0000000904097c11 */ /* 0x000fca00080f140b */
[----:B------:R-:W3:Y:S01]  /*1960*/  LDG.E R8, desc[UR10][R8.64+-0x4] ;  /* 0xfffffc0a08087981 */ /* 0x000ee2000c1e1900 */
[----:B------:R-:W-:-:S05]  /*1970*/  IMAD.WIDE R10, R6, 0x4, R18 ;  /* 0x00000004060a7825 */ /* 0x000fca00078e0212 */
[----:B------:R-:W4:Y:S04]  /*1980*/  LDG.E R23, desc[UR10][R10.64] ;  /* 0x0000000a0a177981 */ /* 0x000f28000c1e1900 */
[----:B------:R-:W4:Y:S01]  /*1990*/  LDG.E R0, desc[UR10][R10.64+-0x4] ;  /* 0xfffffc0a0a007981 */ /* 0x000f22000c1e1900 */
[----:B------:R-:W-:Y:S01]  /*19a0*/  BSSY.RECONVERGENT B2, `(.L_x_46) ;  /* 0x000000d000027945 */ /* 0x000fe20003800200 */
[----:B---3--:R-:W-:-:S04]  /*19b0*/  FFMA R22, -R8, R12, R21 ;  /* 0x0000000c08167223 */ /* 0x008fc80000000115 */
[----:B------:R-:W2:Y:S01]  /*19c0*/  MUFU.RCP R4, R22 ;  /* 0x0000001600047308 */ /* 0x000ea20000001000 */
[----:B----4-:R-:W-:-:S07]  /*19d0*/  FFMA R23, -R8, R0, R23 ;  /* 0x0000000008177223 */ /* 0x010fce0000000117 */
[----:B------:R-:W3:Y:S01]  /*19e0*/  FCHK P0, R23, R22 ;  /* 0x0000001617007302 */ /* 0x000ee20000000000 */
        /* <DEDUP_REMOVED lines=8> */
.L_x_47:
[----:B------:R-:W-:Y:S05]  /*1a70*/  BSYNC.RECONVERGENT B2 ;  /* 0x0000000000027941 */ /* 0x000fea0003800200 */
.L_x_46:
[----:B------:R3:W-:Y:S02]  /*1a80*/  STG.E desc[UR10][R10.64], R7 ;  /* 0x000000070a007986 */ /* 0x0007e4000c10190a */
.L_x_31:
[----:B---3--:R-:W2:Y:S01]  /*1a90*/  LDC R11, c[0x0][0x3a8] ;  /* 0x0000ea00ff0b7b82 */ /* 0x008ea20000000800 */
[----:B------:R-:W3:Y:S01]  /*1aa0*/  LDCU.64 UR12, c[0x0][0x3a0] ;  /* 0x00007400ff0c77ac */ /* 0x000ee20008000a00 */
[----:B--2---:R-:W-:-:S06]  /*1ab0*/  IMAD.WIDE.U32 R6, R11, 0x4, R18 ;  /* 0x000000040b067825 */ /* 0x004fcc00078e0012 */
[----:B------:R-:W2:Y:S01]  /*1ac0*/  LDG.E R7, desc[UR10][R6.64+-0x4] ;  /* 0xfffffc0a06077981 */ /* 0x000ea2000c1e1900 */
[----:B------:R-:W-:Y:S01]  /*1ad0*/  IADD3 R0, P0, PT, R3, R11, RZ ;  /* 0x0000000b03007210 */ /* 0x000fe20007f1e0ff */
[----:B------:R-:W-:Y:S02]  /*1ae0*/  UISETP.GE.U32.AND UP0, UPT, UR5, 0x7, UPT ;  /* 0x000000070500788c */ /* 0x000fe4000bf06070 */
[----:B------:R-:W-:Y:S01]  /*1af0*/  ULOP3.LUT UR8, UR4, 0x7, URZ, 0xc0, !UPT ;  /* 0x0000000704087892 */ /* 0x000fe2000f8ec0ff */
[----:B------:R-:W-:Y:S02]  /*1b00*/  IADD3.X R9, PT, PT, RZ, R5, RZ, P0, !PT ;  /* 0x00000005ff097210 */ /* 0x000fe400007fe4ff */
[----:B---3--:R-:W-:-:S04]  /*1b10*/  LEA R8, P0, R0, UR12, 0x2 ;  /* 0x0000000c00087c11 */ /* 0x008fc8000f8010ff */
[----:B------:R-:W-:-:S05]  /*1b20*/  LEA.HI.X R9, R0, UR13, R9, 0x2, P0 ;  /* 0x0000000d00097c11 */ /* 0x000fca00080f1409 */
[----:B--2---:R2:W-:Y:S01]  /*1b30*/  STG.E desc[UR10][R8.64+-0x4], R7 ;  /* 0xfffffc0708007986 */ /* 0x0045e2000c10190a */
[----:B------:R-:W-:Y:S05]  /*1b40*/  BRA.U !UP0, `(.L_x_48) ;  /* 0x0000000108f47547 */ /* 0x000fea000b800000 */
[----:B------:R-:W-:Y:S01]  /*1b50*/  ULOP3.LUT UR5, UR4, 0xfffffff8, URZ, 0xc0, !UPT ;  /* 0xfffffff804057892 */ /* 0x000fe2000f8ec0ff */
[----:B------:R-:W-:-:S03]  /*1b60*/  IMAD R2, R2, R11, R11 ;  /* 0x0000000b02027224 */ /* 0x000fc600078e020b */
[----:B------:R-:W-:-:S12]  /*1b70*/  UIADD3 UR5, UPT, UPT, -UR5, URZ, URZ ;  /* 0x000000ff05057290 */ /* 0x000fd8000fffe1ff */
.L_x_49:
[----:B--2---:R-:W2:Y:S01]  /*1b80*/  LDC.64 R6, c[0x0][0x3a0] ;  /* 0x0000e800ff067b82 */ /* 0x004ea20000000a00 */
[----:B------:R-:W-:Y:S01]  /*1b90*/  UIADD3 UR9, UPT, UPT, UR6, -0x2, URZ ;  /* 0xfffffffe06097890 */ /* 0x000fe2000fffe0ff */
[----:B------:R-:W-:-:S05]  /*1ba0*/  IADD3 R9, PT, PT, R2, -0x1, RZ ;  /* 0xffffffff02097810 */ /* 0x000fca0007ffe0ff */
[----:B------:R-:W-:Y:S02]  /*1bb0*/  MOV R11, UR9 ;  /* 0x00000009000b7c02 */ /* 0x000fe40008000f00 */
[----:B---3--:R-:W-:-:S03]  /*1bc0*/  MOV R13, UR9 ;  /* 0x00000009000d7c02 */ /* 0x008fc60008000f00 */
[----:B------:R-:W-:-:S05]  /*1bd0*/  IMAD.WIDE R10, R11, 0x4, R18 ;  /* 0x000000040b0a7825 */ /* 0x000fca00078e0212 */
[----:B------:R-:W3:Y:S01]  /*1be0*/  LDG.E R0, desc[UR10][R10.64] ;  /* 0x0000000a0a007981 */ /* 0x000ee2000c1e1900 */
[----:B--2---:R-:W-:-:S04]  /*1bf0*/  IMAD.WIDE R6, R9, 0x4, R6 ;  /* 0x0000000409067825 */ /* 0x004fc800078e0206 */
[----:B------:R-:W-:Y:S01]  /*1c00*/  IMAD.WIDE R8, R13, 0x4, R28 ;  /* 0x000000040d087825 */ /* 0x000fe200078e021c */
[----:B------:R-:W3:Y:S04]  /*1c10*/  LDG.E R4, desc[UR10][R6.64] ;  /* 0x0000000a06047981 */ /* 0x000ee8000c1e1900 */
[----:B------:R-:W3:Y:S01]  /*1c20*/  LDG.E R13, desc[UR10][R8.64] ;  /* 0x0000000a080d7981 */ /* 0x000ee2000c1e1900 */
[----:B------:R-:W-:Y:S01]  /*1c30*/  MOV R14, UR9 ;  /* 0x00000009000e7c02 */ /* 0x000fe20008000f00 */
[----:B---3--:R-:W-:-:S05]  /*1c40*/  FFMA R15, -R13, R4, R0 ;  /* 0x000000040d0f7223 */ /* 0x008fca0000000100 */
[----:B------:R2:W-:Y:S04]  /*1c50*/  STG.E desc[UR10][R6.64+-0x4], R15 ;  /* 0xfffffc0f06007986 */ /* 0x0005e8000c10190a */
[----:B------:R-:W0:Y:S04]  /*1c60*/  LDG.E R0, desc[UR10][R10.64+-0x4] ;  /* 0xfffffc0a0a007981 */ /* 0x000e28000c1e1900 */
[----:B------:R-:W0:Y:S01]  /*1c70*/  LDG.E R4, desc[UR10][R8.64+-0x4] ;  /* 0xfffffc0a08047981 */ /* 0x000e22000c1e1900 */
[----:B------:R-:W-:-:S04]  /*1c80*/  IADD3 R13, P0, PT, R3, UR9, RZ ;  /* 0x00000009030d7c10 */ /* 0x000fc8000ff1e0ff */
[----:B------:R-:W-:Y:S02]  /*1c90*/  LEA.HI.X.SX32 R14, R14, R5, 0x1, P0 ;  /* 0x000000050e0e7211 */ /* 0x000fe400000f0eff */
[----:B------:R-:W-:-:S04]  /*1ca0*/  LEA R12, P0, R13, UR12, 0x2 ;  /* 0x0000000c0d0c7c11 */ /* 0x000fc8000f8010ff */
[----:B------:R-:W-:Y:S01]  /*1cb0*/  LEA.HI.X R13, R13, UR13, R14, 0x2, P0 ;  /* 0x0000000d0d0d7c11 */ /* 0x000fe200080f140e */
[----:B01----:R-:W-:-:S05]  /*1cc0*/  FFMA R17, R15, -R4, R0 ;  /* 0x800000040f117223 */ /* 0x003fca0000000000 */
[----:B------:R0:W-:Y:S04]  /*1cd0*/  STG.E desc[UR10][R12.64+-0x4], R17 ;  /* 0xfffffc110c007986 */ /* 0x0001e8000c10190a */
[----:B------:R-:W3:Y:S04]  /*1ce0*/  LDG.E R0, desc[UR10][R10.64+-0x8] ;  /* 0xfffff80a0a007981 */ /* 0x000ee8000c1e1900 */
[----:B--2---:R-:W3:Y:S04]  /*1cf0*/  LDG.E R15, desc[UR10][R8.64+-0x8] ;  /* 0xfffff80a080f7981 */ /* 0x004ee8000c1e1900 */
[----:B------:R-:W3:Y:S02]  /*1d00*/  LDG.E R4, desc[UR10][R6.64+-0x8] ;  /* 0xfffff80a06047981 */ /* 0x000ee4000c1e1900 */
[----:B---3--:R-:W-:-:S05]  /*1d10*/  FFMA R15, -R15, R4, R0 ;  /* 0x000000040f0f7223 */ /* 0x008fca0000000100 */
[----:B------:R1:W-:Y:S04]  /*1d20*/  STG.E desc[UR10][R12.64+-0x8], R15 ;  /* 0xfffff80f0c007986 */ /* 0x0003e8000c10190a */
[----:B------:R-:W2:Y:S04]  /*1d30*/  LDG.E R0, desc[UR10][R10.64+-0xc] ;  /* 0xfffff40a0a007981 */ /* 0x000ea8000c1e1900 */
[----:B------:R-:W2:Y:S04]  /*1d40*/  LDG.E R21, desc[UR10][R8.64+-0xc] ;  /* 0xfffff40a08157981 */ /* 0x000ea8000c1e1900 */
[----:B------:R-:W2:Y:S02]  /*1d50*/  LDG.E R4, desc[UR10][R6.64+-0xc] ;  /* 0xfffff40a06047981 */ /* 0x000ea4000c1e1900 */
[----:B--2---:R-:W-:-:S05]  /*1d60*/  FFMA R21, -R21, R4, R0 ;  /* 0x0000000415157223 */ /* 0x004fca0000000100 */
[----:B------:R2:W-:Y:S04]  /*1d70*/  STG.E desc[UR10][R12.64+-0xc], R21 ;  /* 0xfffff4150c007986 */ /* 0x0005e8000c10190a */
[----:B------:R-:W3:Y:S04]  /*1d80*/  LDG.E R0, desc[UR10][R10.64+-0x10] ;  /* 0xfffff00a0a007981 */ /* 0x000ee8000c1e1900 */
[----:B0-----:R-:W3:Y:S04]  /*1d90*/  LDG.E R17, desc[UR10][R8.64+-0x10] ;  /* 0xfffff00a08117981 */ /* 0x001ee8000c1e1900 */
[----:B------:R-:W3:Y:S02]  /*1da0*/  LDG.E R4, desc[UR10][R6.64+-0x10] ;  /* 0xfffff00a06047981 */ /* 0x000ee4000c1e1900 */
[----:B---3--:R-:W-:-:S05]  /*1db0*/  FFMA R17, -R17, R4, R0 ;  /* 0x0000000411117223 */ /* 0x008fca0000000100 */
[----:B------:R0:W-:Y:S04]  /*1dc0*/  STG.E desc[UR10][R12.64+-0x10], R17 ;  /* 0xfffff0110c007986 */ /* 0x0001e8000c10190a */
[----:B------:R-:W3:Y:S04]  /*1dd0*/  LDG.E R0, desc[UR10][R10.64+-0x14] ;  /* 0xffffec0a0a007981 */ /* 0x000ee8000c1e1900 */
[----:B-1----:R-:W3:Y:S04]  /*1de0*/  LDG.E R15, desc[UR10][R8.64+-0x14] ;  /* 0xffffec0a080f7981 */ /* 0x002ee8000c1e1900 */
[----:B------:R-:W3:Y:S02]  /*1df0*/  LDG.E R4, desc[UR10][R6.64+-0x14] ;  /* 0xffffec0a06047981 */ /* 0x000ee4000c1e1900 */
[----:B---3--:R-:W-:-:S05]  /*1e00*/  FFMA R15, -R15, R4, R0 ;  /* 0x000000040f0f7223 */ /* 0x008fca0000000100 */
[----:B------:R3:W-:Y:S04]  /*1e10*/  STG.E desc[UR10][R12.64+-0x14], R15 ;  /* 0xffffec0f0c007986 */ /* 0x0007e8000c10190a */
[----:B------:R-:W4:Y:S04]  /*1e20*/  LDG.E R0, desc[UR10][R10.64+-0x18] ;  /* 0xffffe80a0a007981 */ /* 0x000f28000c1e1900 */
[----:B--2---:R-:W4:Y:S04]  /*1e30*/  LDG.E R21, desc[UR10][R8.64+-0x18] ;  /* 0xffffe80a08157981 */ /* 0x004f28000c1e1900 */
[----:B------:R-:W4:Y:S02]  /*1e40*/  LDG.E R4, desc[UR10][R6.64+-0x18] ;  /* 0xffffe80a06047981 */ /* 0x000f24000c1e1900 */
[----:B----4-:R-:W-:-:S05]  /*1e50*/  FFMA R21, -R21, R4, R0 ;  /* 0x0000000415157223 */ /* 0x010fca0000000100 */
[----:B------:R3:W-:Y:S04]  /*1e60*/  STG.E desc[UR10][R12.64+-0x18], R21 ;  /* 0xffffe8150c007986 */ /* 0x0007e8000c10190a */
[----:B------:R-:W2:Y:S04]  /*1e70*/  LDG.E R0, desc[UR10][R10.64+-0x1c] ;  /* 0xffffe40a0a007981 */ /* 0x000ea8000c1e1900 */
[----:B0-----:R-:W2:Y:S04]  /*1e80*/  LDG.E R17, desc[UR10][R8.64+-0x1c] ;  /* 0xffffe40a08117981 */ /* 0x001ea8000c1e1900 */
[----:B------:R-:W2:Y:S01]  /*1e90*/  LDG.E R4, desc[UR10][R6.64+-0x1c] ;  /* 0xffffe40a06047981 */ /* 0x000ea2000c1e1900 */
[----:B------:R-:W-:-:S04]  /*1ea0*/  UIADD3 UR5, UPT, UPT, UR5, 0x8, URZ ;  /* 0x0000000805057890 */ /* 0x000fc8000fffe0ff */
[----:B------:R-:W-:Y:S01]  /*1eb0*/  UISETP.NE.AND UP0, UPT, UR5, URZ, UPT ;  /* 0x000000ff0500728c */ /* 0x000fe2000bf05270 */
[----:B------:R-:W-:Y:S01]  /*1ec0*/  VIADD R2, R2, 0xfffffff8 ;  /* 0xfffffff802027836 */ /* 0x000fe20000000000 */
[----:B------:R-:W-:Y:S01]  /*1ed0*/  UIADD3 UR6, UPT, UPT, UR6, -0x8, URZ ;  /* 0xfffffff806067890 */ /* 0x000fe2000fffe0ff */
[----:B--2---:R-:W-:-:S05]  /*1ee0*/  FFMA R17, -R17, R4, R0 ;  /* 0x0000000411117223 */ /* 0x004fca0000000100 */
[----:B------:R3:W-:Y:S01]  /*1ef0*/  STG.E desc[UR10][R12.64+-0x1c], R17 ;  /* 0xffffe4110c007986 */ /* 0x0007e2000c10190a */
[----:B------:R-:W-:Y:S05]  /*1f00*/  BRA.U UP0, `(.L_x_49) ;  /* 0xfffffffd001c7547 */ /* 0x000fea000b83ffff */
[----:B------:R-:W-:-:S12]  /*1f10*/  UIADD3 UR5, UPT, UPT, UR6, -0x2, URZ ;  /* 0xfffffffe06057890 */ /* 0x000fd8000fffe0ff */
.L_x_48:
[----:B------:R-:W-:-:S13]  /*1f20*/  ISETP.NE.AND P0, PT, RZ, UR8, PT ;  /* 0x00000008ff007c0c */ /* 0x000fda000bf05270 */
[----:B------:R-:W-:Y:S05]  /*1f30*/  @!P0 EXIT ;  /* 0x000000000000894d */ /* 0x000fea0003800000 */
[----:B------:R-:W-:Y:S01]  /*1f40*/  UISETP.GE.U32.AND UP0, UPT, UR8, 0x4, UPT ;  /* 0x000000040800788c */ /* 0x000fe2000bf06070 */
[----:B------:R-:W-:-:S08]  /*1f50*/  ISETP.NE.AND P0, PT, RZ, UR7, PT ;  /* 0x00000007ff007c0c */ /* 0x000fd0000bf05270 */
[----:B------:R-:W-:Y:S05]  /*1f60*/  BRA.U !UP0, `(.L_x_50) ;  /* 0x0000000108847547 */ /* 0x000fea000b800000 */
[----:B------:R-:W4:Y:S01]  /*1f70*/  LDC.64 R10, c[0x0][0x3a0] ;  /* 0x0000e800ff0a7b82 */ /* 0x000f220000000a00 */
[----:B------:R-:W-:Y:S02]  /*1f80*/  MOV R0, UR5 ;  /* 0x0000000500007c02 */ /* 0x000fe40008000f00 */
[----:B--2---:R-:W-:Y:S02]  /*1f90*/  MOV R9, UR5 ;  /* 0x0000000500097c02 */ /* 0x004fe40008000f00 */
[----:B------:R-:W-:Y:S02]  /*1fa0*/  MOV R7, UR5 ;  /* 0x0000000500077c02 */ /* 0x000fe40008000f00 */
[----:B---3--:R-:W-:Y:S01]  /*1fb0*/  IADD3 R13, PT, PT, R0, 0x1, R3 ;  /* 0x00000001000d7810 */ /* 0x008fe20007ffe003 */
[----:B------:R-:W-:-:S04]  /*1fc0*/  IMAD.WIDE R8, R9, 0x4, R18 ;  /* 0x0000000409087825 */ /* 0x000fc800078e0212 */
[----:B------:R-:W-:Y:S01]  /*1fd0*/  IMAD.WIDE R6, R7, 0x4, R28 ;  /* 0x0000000407067825 */ /* 0x000fe200078e021c */
[----:B------:R-:W2:Y:S03]  /*1fe0*/  LDG.E R0, desc[UR10][R8.64] ;  /* 0x0000000a08007981 */ /* 0x000ea6000c1e1900 */
[----:B----4-:R-:W-:Y:S02]  /*1ff0*/  IMAD.WIDE R10, R13, 0x4, R10 ;  /* 0x000000040d0a7825 */ /* 0x010fe400078e020a */
[----:B------:R-:W2:Y:S04]  /*2000*/  LDG.E R13, desc[UR10][R6.64] ;  /* 0x0000000a060d7981 */ /* 0x000ea8000c1e1900 */
[----:B------:R-:W2:Y:S01]  /*2010*/  LDG.E R2, desc[UR10][R10.64] ;  /* 0x0000000a0a027981 */ /* 0x000ea2000c1e1900 */
[----:B------:R-:W-:-:S02]  /*2020*/  IADD3 R4, P1, PT, R3, UR5, RZ ;  /* 0x0000000503047c10 */ /* 0x000fc4000ff3e0ff */
[----:B------:R-:W-:Y:S01]  /*2030*/  MOV R12, UR5 ;  /* 0x00000005000c7c02 */ /* 0x000fe20008000f00 */
[----:B--2---:R-:W-:-:S05]  /*2040*/  FFMA R15, -R13, R2, R0 ;  /* 0x000000020d0f7223 */ /* 0x004fca0000000100 */
[----:B------:R2:W-:Y:S04]  /*2050*/  STG.E desc[UR10][R10.64+-0x4], R15 ;  /* 0xfffffc0f0a007986 */ /* 0x0005e8000c10190a */
[----:B------:R-:W0:Y:S04]  /*2060*/  LDG.E R0, desc[UR10][R8.64+-0x4] ;  /* 0xfffffc0a08007981 */ /* 0x000e28000c1e1900 */
[----:B------:R-:W0:Y:S01]  /*2070*/  LDG.E R2, desc[UR10][R6.64+-0x4] ;  /* 0xfffffc0a06027981 */ /* 0x000e22000c1e1900 */
        /* <DEDUP_REMOVED lines=12> */
[----:B------:R-:W2:Y:S01]  /*2140*/  LDG.E R2, desc[UR10][R10.64+-0xc] ;  /* 0xfffff40a0a027981 */ /* 0x000ea2000c1e1900 */
[----:B------:R-:W-:Y:S01]  /*2150*/  UIADD3 UR5, UPT, UPT, UR5, -0x4, URZ ;  /* 0xfffffffc05057890 */ /* 0x000fe2000fffe0ff */
[----:B--2---:R-:W-:-:S05]  /*2160*/  FFMA R21, -R21, R2, R0 ;  /* 0x0000000215157223 */ /* 0x004fca0000000100 */
[----:B------:R4:W-:Y:S06]  /*2170*/  STG.E desc[UR10][R12.64+-0xc], R21 ;  /* 0xfffff4150c007986 */ /* 0x0009ec000c10190a */
.L_x_50:
[----:B------:R-:W-:Y:S05]  /*2180*/  @!P0 EXIT ;  /* 0x000000000000894d */ /* 0x000fea0003800000 */
[----:B------:R-:W-:-:S09]  /*2190*/  UISETP.NE.AND UP0, UPT, UR7, 0x1, UPT ;  /* 0x000000010700788c */ /* 0x000fd2000bf05270 */
[----:B------:R-:W-:Y:S05]  /*21a0*/  BRA.U !UP0, `(.L_x_51) ;  /* 0x00000001085c7547 */ /* 0x000fea000b800000 */
[----:B------:R-:W5:Y:S01]  /*21b0*/  LDC.64 R10, c[0x0][0x3a0] ;  /* 0x0000e800ff0a7b82 */ /* 0x000f620000000a00 */
[----:B------:R-:W-:Y:S02]  /*21c0*/  MOV R0, UR5 ;  /* 0x0000000500007c02 */ /* 0x000fe40008000f00 */
[----:B--2---:R-:W-:Y:S02]  /*21d0*/  MOV R7, UR5 ;  /* 0x0000000500077c02 */ /* 0x004fe40008000f00 */
[----:B------:R-:W-:Y:S02]  /*21e0*/  MOV R9, UR5 ;  /* 0x0000000500097c02 */ /* 0x000fe40008000f00 */
[----:B---34-:R-:W-:Y:S01]  /*21f0*/  IADD3 R13, PT, PT, R0, 0x1, R3 ;  /* 0x00000001000d7810 */ /* 0x018fe20007ffe003 */
[----:B------:R-:W-:-:S04]  /*2200*/  IMAD.WIDE R6, R7, 0x4, R18 ;  /* 0x0000000407067825 */ /* 0x000fc800078e0212 */
[----:B------:R-:W-:Y:S01]  /*2210*/  IMAD.WIDE R8, R9, 0x4, R28 ;  /* 0x0000000409087825 */ /* 0x000fe200078e021c */
[----:B------:R-:W2:Y:S03]  /*2220*/  LDG.E R0, desc[UR10][R6.64] ;  /* 0x0000000a06007981 */ /* 0x000ea6000c1e1900 */
[----:B-----5:R-:W-:Y:S02]  /*2230*/  IMAD.WIDE R10, R13, 0x4, R10 ;  /* 0x000000040d0a7825 */ /* 0x020fe400078e020a */
[----:B------:R-:W2:Y:S04]  /*2240*/  LDG.E R13, desc[UR10][R8.64] ;  /* 0x0000000a080d7981 */ /* 0x000ea8000c1e1900 */
[----:B------:R-:W2:Y:S01]  /*2250*/  LDG.E R2, desc[UR10][R10.64] ;  /* 0x0000000a0a027981 */ /* 0x000ea2000c1e1900 */
[----:B------:R-:W-:Y:S01]  /*2260*/  IMAD.U32 R4, RZ, RZ, UR5 ;  /* 0x00000005ff047e24 */ /* 0x000fe2000f8e00ff */
[----:B------:R-:W-:Y:S01]  /*2270*/  IADD3 R12, P0, PT, R3, UR5, RZ ;  /* 0x00000005030c7c10 */ /* 0x000fe2000ff1e0ff */
[----:B--2---:R-:W-:-:S05]  /*2280*/  FFMA R13, -R13, R2, R0 ;  /* 0x000000020d0d7223 */ /* 0x004fca0000000100 */
[----:B------:R2:W-:Y:S04]  /*2290*/  STG.E desc[UR10][R10.64+-0x4], R13 ;  /* 0xfffffc0d0a007986 */ /* 0x0005e8000c10190a */
[----:B------:R-:W3:Y:S04]  /*22a0*/  LDG.E R0, desc[UR10][R6.64+-0x4] ;  /* 0xfffffc0a06007981 */ /* 0x000ee8000c1e1900 */
[----:B------:R-:W3:Y:S01]  /*22b0*/  LDG.E R2, desc[UR10][R8.64+-0x4] ;  /* 0xfffffc0a08027981 */ /* 0x000ee2000c1e1900 */
[----:B------:R-:W-:Y:S02]  /*22c0*/  LEA.HI.X.SX32 R5, R4, R5, 0x1, P0 ;  /* 0x0000000504057211 */ /* 0x000fe400000f0eff */
[----:B------:R-:W-:-:S04]  /*22d0*/  LEA R4, P0, R12, UR12, 0x2 ;  /* 0x0000000c0c047c11 */ /* 0x000fc8000f8010ff */
[----:B------:R-:W-:Y:S01]  /*22e0*/  LEA.HI.X R5, R12, UR13, R5, 0x2, P0 ;  /* 0x0000000d0c057c11 */ /* 0x000fe200080f1405 */
[----:B------:R-:W-:Y:S01]  /*22f0*/  UIADD3 UR5, UPT, UPT, UR5, -0x2, URZ ;  /* 0xfffffffe05057890 */ /* 0x000fe2000fffe0ff */
[----:B---3--:R-:W-:-:S05]  /*2300*/  FFMA R15, R13, -R2, R0 ;  /* 0x800000020d0f7223 */ /* 0x008fca0000000000 */
[----:B------:R2:W-:Y:S06]  /*2310*/  STG.E desc[UR10][R4.64+-0x4], R15 ;  /* 0xfffffc0f04007986 */ /* 0x0005ec000c10190a */
.L_x_51:
[----:B------:R-:W-:-:S04]  /*2320*/  ULOP3.LUT UR6, UR4, 0x1, URZ, 0xc0, !UPT ;  /* 0x0000000104067892 */ /* 0x000fc8000f8ec0ff */
[----:B------:R-:W-:-:S06]  /*2330*/  UISETP.NE.U32.AND UP0, UPT, UR6, 0x1, UPT ;  /* 0x000000010600788c */ /* 0x000fcc000bf05070 */
[----:B------:R-:W-:-:S13]  /*2340*/  PLOP3.LUT P0, PT, PT, PT, UP0, 0x80, 0x8 ;  /* 0x000000000008781c */ /* 0x000fda0003f0f008 */
[----:B------:R-:W-:Y:S05]  /*2350*/  @P0 EXIT ;  /* 0x000000000000094d */ /* 0x000fea0003800000 */
[----:B--2---:R-:W2:Y:S01]  /*2360*/  LDC.64 R4, c[0x0][0x3a0] ;  /* 0x0000e800ff047b82 */ /* 0x004ea20000000a00 */
[----:B------:R-:W-:Y:S02]  /*2370*/  MOV R0, UR5 ;  /* 0x0000000500007c02 */ /* 0x000fe40008000f00 */
[----:B------:R-:W-:Y:S02]  /*2380*/  MOV R7, UR5 ;  /* 0x0000000500077c02 */ /* 0x000fe40008000f00 */
[----:B------:R-:W-:Y:S02]  /*2390*/  MOV R9, UR5 ;  /* 0x0000000500097c02 */ /* 0x000fe40008000f00 */
[----:B------:R-:W-:Y:S01]  /*23a0*/  IADD3 R3, PT, PT, R0, 0x1, R3 ;  /* 0x0000000100037810 */ /* 0x000fe20007ffe003 */
[----:B------:R-:W-:-:S04]  /*23b0*/  IMAD.WIDE R18, R7, 0x4, R18 ;  /* 0x0000000407127825 */ /* 0x000fc800078e0212 */
[----:B------:R-:W-:Y:S02]  /*23c0*/  IMAD.WIDE R28, R9, 0x4, R28 ;  /* 0x00000004091c7825 */ /* 0x000fe400078e021c */
[----:B------:R-:W5:Y:S04]  /*23d0*/  LDG.E R18, desc[UR10][R18.64] ;  /* 0x0000000a12127981 */ /* 0x000f68000c1e1900 */
[----:B------:R-:W5:Y:S01]  /*23e0*/  LDG.E R29, desc[UR10][R28.64] ;  /* 0x0000000a1c1d7981 */ /* 0x000f62000c1e1900 */
[----:B--2---:R-:W-:-:S05]  /*23f0*/  IMAD.WIDE R2, R3, 0x4, R4 ;  /* 0x0000000403027825 */ /* 0x004fca00078e0204 */
[----:B------:R-:W5:Y:S02]  /*2400*/  LDG.E R0, desc[UR10][R2.64] ;  /* 0x0000000a02007981 */ /* 0x000f64000c1e1900 */
[----:B-----5:R-:W-:-:S05]  /*2410*/  FFMA R5, -R29, R0, R18 ;  /* 0x000000001d057223 */ /* 0x020fca0000000112 */
[----:B------:R-:W-:Y:S01]  /*2420*/  STG.E desc[UR10][R2.64+-0x4], R5 ;  /* 0xfffffc0502007986 */ /* 0x000fe2000c10190a */
[----:B------:R-:W-:Y:S05]  /*2430*/  EXIT ;  /* 0x000000000000794d */ /* 0x000fea0003800000 */
.L_x_5:
[----:B------:R-:W-:Y:S01]  /*2440*/  MOV R7, UR5 ;  /* 0x0000000500077c02 */ /* 0x000fe20008000f00 */
[----:B------:R-:W0:Y:S04]  /*2450*/  LDCU.64 UR8, c[0x0][0x3a0] ;  /* 0x00007400ff0877ac */ /* 0x000e280008000a00 */
[----:B------:R-:W-:-:S06]  /*2460*/  IMAD.WIDE R18, R7, 0x4, R18 ;  /* 0x0000000407127825 */ /* 0x000fcc00078e0212 */
[----:B------:R-:W2:Y:S01]  /*2470*/  LDG.E R19, desc[UR10][R18.64+-0x4] ;  /* 0xfffffc0a12137981 */ /* 0x000ea2000c1e1900 */
[----:B------:R-:W-:Y:S02]  /*2480*/  IADD3 R0, P0, PT, R3, UR5, RZ ;  /* 0x0000000503007c10 */ /* 0x000fe4000ff1e0ff */
[----:B------:R-:W-:-:S04]  /*2490*/  MOV R2, UR5 ;  /* 0x0000000500027c02 */ /* 0x000fc80008000f00 */
[----:B------:R-:W-:Y:S02]  /*24a0*/  LEA.HI.X.SX32 R5, R2, R5, 0x1, P0 ;  /* 0x0000000502057211 */ /* 0x000fe400000f0eff */
[----:B0-----:R-:W-:-:S04]  /*24b0*/  LEA R2, P0, R0, UR8, 0x2 ;  /* 0x0000000800027c11 */ /* 0x001fc8000f8010ff */
[----:B------:R-:W-:-:S05]  /*24c0*/  LEA.HI.X R3, R0, UR9, R5, 0x2, P0 ;  /* 0x0000000900037c11 */ /* 0x000fca00080f1405 */
[----:B--2---:R-:W-:Y:S01]  /*24d0*/  STG.E desc[UR10][R2.64+-0x4], R19 ;  /* 0xfffffc1302007986 */ /* 0x004fe2000c10190a */
[----:B------:R-:W-:Y:S05]  /*24e0*/  EXIT ;  /* 0x000000000000794d */ /* 0x000fea0003800000 */
        .weak           $__internal_0_$__cuda_sm3x_div_rn_noftz_f32_slowpath
        .type           $__internal_0_$__cuda_sm3x_div_rn_noftz_f32_slowpath,@function
        .size           $__internal_0_$__cuda_sm3x_div_rn_noftz_f32_slowpath,(.L_x_96 - $__internal_0_$__cuda_sm3x_div_rn_noftz_f32_slowpath)
$__internal_0_$__cuda_sm3x_div_rn_noftz_f32_slowpath:
[----:B------:R-:W-:Y:S01]  /*24f0*/  SHF.R.U32.HI R7, RZ, 0x17, R22 ;  /* 0x00000017ff077819 */ /* 0x000fe20000011616 */
[----:B------:R-:W-:Y:S01]  /*2500*/  BSSY.RECONVERGENT B0, `(.L_x_52) ;  /* 0x0000064000007945 */ /* 0x000fe20003800200 */
[----:B------:R-:W-:Y:S02]  /*2510*/  SHF.R.U32.HI R8, RZ, 0x17, R23 ;  /* 0x00000017ff087819 */ /* 0x000fe40000011617 */
[----:B------:R-:W-:Y:S02]  /*2520*/  LOP3.LUT R7, R7, 0xff, RZ, 0xc0, !PT ;  /* 0x000000ff07077812 */ /* 0x000fe400078ec0ff */
[----:B------:R-:W-:Y:S02]  /*2530*/  LOP3.LUT R8, R8, 0xff, RZ, 0xc0, !PT ;  /* 0x000000ff08087812 */ /* 0x000fe400078ec0ff */
[----:B------:R-:W-:-:S04]  /*2540*/  IADD3 R9, PT, PT, R7, -0x1, RZ ;  /* 0xffffffff07097810 */ /* 0x000fc80007ffe0ff */
[----:B------:R-:W-:Y:S02]  /*2550*/  ISETP.GT.U32.AND P0, PT, R9, 0xfd, PT ;  /* 0x000000fd0900780c */ /* 0x000fe40003f04070 */
[----:B------:R-:W-:-:S04]  /*2560*/  IADD3 R9, PT, PT, R8, -0x1, RZ ;  /* 0xffffffff08097810 */ /* 0x000fc80007ffe0ff */
[----:B------:R-:W-:-:S13]  /*2570*/  ISETP.GT.U32.OR P0, PT, R9, 0xfd, P0 ;  /* 0x000000fd0900780c */ /* 0x000fda0000704470 */
[----:B------:R-:W-:Y:S01]  /*2580*/  @!P0 IMAD.MOV.U32 R26, RZ, RZ, RZ ;  /* 0x000000ffff1a8224 */ /* 0x000fe200078e00ff */
[----:B------:R-:W-:Y:S06]  /*2590*/  @!P0 BRA `(.L_x_53) ;  /* 0x0000000000648947 */ /* 0x000fec0003800000 */
[----:B------:R-:W-:Y:S02]  /*25a0*/  FSETP.GTU.FTZ.AND P0, PT, |R23|, +INF , PT ;  /* 0x7f8000001700780b */ /* 0x000fe40003f1c200 */
[----:B------:R-:W-:-:S04]  /*25b0*/  FSETP.GTU.FTZ.AND P1, PT, |R22|, +INF , PT ;  /* 0x7f8000001600780b */ /* 0x000fc80003f3c200 */
[----:B------:R-:W-:-:S13]  /*25c0*/  PLOP3.LUT P0, PT, P0, P1, PT, 0xf8, 0x8f ;  /* 0x00000000008f781c */ /* 0x000fda0000703f70 */
[----:B------:R-:W-:Y:S05]  /*25d0*/  @P0 BRA `(.L_x_54) ;  /* 0x0000000400540947 */ /* 0x000fea0003800000 */
[----:B------:R-:W-:-:S13]  /*25e0*/  LOP3.LUT P0, RZ, R22, 0x7fffffff, R23, 0xc8, !PT ;  /* 0x7fffffff16ff7812 */ /* 0x000fda000780c817 */
[----:B------:R-:W-:Y:S05]  /*25f0*/  @!P0 BRA `(.L_x_55) ;  /* 0x0000000400448947 */ /* 0x000fea0003800000 */
[C---:B------:R-:W-:Y:S02]  /*2600*/  FSETP.NEU.FTZ.AND P2, PT, |R23|.reuse, +INF , PT ;  /* 0x7f8000001700780b */ /* 0x040fe40003f5d200 */
[----:B------:R-:W-:Y:S02]  /*2610*/  FSETP.NEU.FTZ.AND P1, PT, |R22|, +INF , PT ;  /* 0x7f8000001600780b */ /* 0x000fe40003f3d200 */
[----:B------:R-:W-:-:S11]  /*2620*/  FSETP.NEU.FTZ.AND P0, PT, |R23|, +INF , PT ;  /* 0x7f8000001700780b */ /* 0x000fd60003f1d200 */
[----:B------:R-:W-:Y:S05]  /*2630*/  @!P1 BRA !P2, `(.L_x_55) ;  /* 0x0000000400349947 */ /* 0x000fea0005000000 */
[----:B------:R-:W-:-:S04]  /*2640*/  LOP3.LUT P2, RZ, R23, 0x7fffffff, RZ, 0xc0, !PT ;  /* 0x7fffffff17ff7812 */ /* 0x000fc8000784c0ff */
[----:B------:R-:W-:-:S13]  /*2650*/  PLOP3.LUT P1, PT, P1, P2, PT, 0x2f, 0xf2 ;  /* 0x0000000000f2781c */ /* 0x000fda0000f24577 */
[----:B------:R-:W-:Y:S05]  /*2660*/  @P1 BRA `(.L_x_56) ;  /* 0x0000000400201947 */ /* 0x000fea0003800000 */
[----:B------:R-:W-:-:S04]  /*2670*/  LOP3.LUT P1, RZ, R22, 0x7fffffff, RZ, 0xc0, !PT ;  /* 0x7fffffff16ff7812 */ /* 0x000fc8000782c0ff */
[----:B------:R-:W-:-:S13]  /*2680*/  PLOP3.LUT P0, PT, P0, P1, PT, 0x2f, 0xf2 ;  /* 0x0000000000f2781c */ /* 0x000fda0000702577 */
[----:B------:R-:W-:Y:S05]  /*2690*/  @P0 BRA `(.L_x_57) ;  /* 0x0000000400080947 */ /* 0x000fea0003800000 */
[----:B------:R-:W-:-:S04]  /*26a0*/  IADD3 R9, PT, PT, R8, -0x1, RZ ;  /* 0xffffffff08097810 */ /* 0x000fc80007ffe0ff */
[----:B------:R-:W-:Y:S02]  /*26b0*/  ISETP.GE.AND P0, PT, R9, RZ, PT ;  /* 0x000000ff0900720c */ /* 0x000fe40003f06270 */
[----:B------:R-:W-:-:S04]  /*26c0*/  IADD3 R9, PT, PT, R7, -0x1, RZ ;  /* 0xffffffff07097810 */ /* 0x000fc80007ffe0ff */
[----:B------:R-:W-:-:S07]  /*26d0*/  ISETP.GE.AND P1, PT, R9, RZ, PT ;  /* 0x000000ff0900720c */ /* 0x000fce0003f26270 */
[----:B------:R-:W-:Y:S01]  /*26e0*/  @P0 MOV R26, RZ ;  /* 0x000000ff001a0202 */ /* 0x000fe20000000f00 */
[----:B------:R-:W-:Y:S01]  /*26f0*/  @!P0 FFMA R23, R23, 1.84467440737095516160e+19, RZ ;  /* 0x5f80000017178823 */ /* 0x000fe200000000ff */
[----:B------:R-:W-:-:S04]  /*2700*/  @!P0 MOV R26, 0xffffffc0 ;  /* 0xffffffc0001a8802 */ /* 0x000fc80000000f00 */
[----:B------:R-:W-:Y:S01]  /*2710*/  @!P1 FFMA R22, R22, 1.84467440737095516160e+19, RZ ;  /* 0x5f80000016169823 */ /* 0x000fe200000000ff */
[----:B------:R-:W-:-:S07]  /*2720*/  @!P1 IADD3 R26, PT, PT, R26, 0x40, RZ ;  /* 0x000000401a1a9810 */ /* 0x000fce0007ffe0ff */
.L_x_53:
[----:B------:R-:W-:Y:S01]  /*2730*/  LEA R9, R7, 0xc0800000, 0x17 ;  /* 0xc080000007097811 */ /* 0x000fe200078eb8ff */
[----:B------:R-:W-:Y:S01]  /*2740*/  BSSY.RECONVERGENT B1, `(.L_x_58) ;  /* 0x0000036000017945 */ /* 0x000fe20003800200 */
[----:B------:R-:W-:Y:S02]  /*2750*/  IADD3 R8, PT, PT, R8, -0x7f, RZ ;  /* 0xffffff8108087810 */ /* 0x000fe40007ffe0ff */
[----:B------:R-:W-:-:S03]  /*2760*/  IADD3 R9, PT, PT, -R9, R22, RZ ;  /* 0x0000001609097210 */ /* 0x000fc60007ffe1ff */
[C---:B------:R-:W-:Y:S01]  /*2770*/  IMAD R22, R8.reuse, -0x800000, R23 ;  /* 0xff80000008167824 */ /* 0x040fe200078e0217 */
[----:B------:R-:W-:Y:S01]  /*2780*/  IADD3 R23, PT, PT, R8, 0x7f, -R7 ;  /* 0x0000007f08177810 */ /* 0x000fe20007ffe807 */
[----:B------:R-:W-:Y:S01]  /*2790*/  FADD.FTZ R7, -R9, -RZ ;  /* 0x800000ff09077221 */ /* 0x000fe20000010100 */
[----:B------:R-:W0:Y:S03]  /*27a0*/  MUFU.RCP R8, R9 ;  /* 0x0000000900087308 */ /* 0x000e260000001000 */
[----:B------:R-:W-:Y:S02]  /*27b0*/  IMAD.IADD R26, R23, 0x1, R26 ;  /* 0x00000001171a7824 */ /* 0x000fe400078e021a */
[----:B0-----:R-:W-:-:S04]  /*27c0*/  FFMA R9, R8, R7, 1 ;  /* 0x3f80000008097423 */ /* 0x001fc80000000007 */
[----:B------:R-:W-:-:S04]  /*27d0*/  FFMA R9, R8, R9, R8 ;  /* 0x0000000908097223 */ /* 0x000fc80000000008 */
[----:B------:R-:W-:-:S04]  /*27e0*/  FFMA R8, R22, R9, RZ ;  /* 0x0000000916087223 */ /* 0x000fc800000000ff */
[----:B------:R-:W-:-:S04]  /*27f0*/  FFMA R23, R7, R8, R22 ;  /* 0x0000000807177223 */ /* 0x000fc80000000016 */
[----:B------:R-:W-:-:S04]  /*2800*/  FFMA R23, R9, R23, R8 ;  /* 0x0000001709177223 */ /* 0x000fc80000000008 */
[----:B------:R-:W-:-:S04]  /*2810*/  FFMA R22, R7, R23, R22 ;  /* 0x0000001707167223 */ /* 0x000fc80000000016 */
[----:B------:R-:W-:-:S05]  /*2820*/  FFMA R7, R9, R22, R23 ;  /* 0x0000001609077223 */ /* 0x000fca0000000017 */
[----:B------:R-:W-:-:S04]  /*2830*/  SHF.R.U32.HI R8, RZ, 0x17, R7 ;  /* 0x00000017ff087819 */ /* 0x000fc80000011607 */
[----:B------:R-:W-:-:S04]  /*2840*/  LOP3.LUT R8, R8, 0xff, RZ, 0xc0, !PT ;  /* 0x000000ff08087812 */ /* 0x000fc800078ec0ff */
[----:B------:R-:W-:-:S04]  /*2850*/  IADD3 R8, PT, PT, R8, R26, RZ ;  /* 0x0000001a08087210 */ /* 0x000fc80007ffe0ff */
[----:B------:R-:W-:-:S04]  /*2860*/  IADD3 R27, PT, PT, R8, -0x1, RZ ;  /* 0xffffffff081b7810 */ /* 0x000fc80007ffe0ff */
[----:B------:R-:W-:-:S13]  /*2870*/  ISETP.GE.U32.AND P0, PT, R27, 0xfe, PT ;  /* 0x000000fe1b00780c */ /* 0x000fda0003f06070 */
[----:B------:R-:W-:Y:S05]  /*2880*/  @!P0 BRA `(.L_x_59) ;  /* 0x0000000000808947 */ /* 0x000fea0003800000 */
[----:B------:R-:W-:-:S13]  /*2890*/  ISETP.GT.AND P0, PT, R8, 0xfe, PT ;  /* 0x000000fe0800780c */ /* 0x000fda0003f04270 */
[----:B------:R-:W-:Y:S05]  /*28a0*/  @P0 BRA `(.L_x_60) ;  /* 0x00000000006c0947 */ /* 0x000fea0003800000 */
[----:B------:R-:W-:-:S13]  /*28b0*/  ISETP.GE.AND P0, PT, R8, 0x1, PT ;  /* 0x000000010800780c */ /* 0x000fda0003f06270 */
[----:B------:R-:W-:Y:S05]  /*28c0*/  @P0 BRA `(.L_x_61) ;  /* 0x0000000000740947 */ /* 0x000fea0003800000 */
[----:B------:R-:W-:Y:S02]  /*28d0*/  ISETP.GE.AND P0, PT, R8, -0x18, PT ;  /* 0xffffffe80800780c */ /* 0x000fe40003f06270 */
[----:B------:R-:W-:-:S11]  /*28e0*/  LOP3.LUT R7, R7, 0x80000000, RZ, 0xc0, !PT ;  /* 0x8000000007077812 */ /* 0x000fd600078ec0ff */
[----:B------:R-:W-:Y:S05]  /*28f0*/  @!P0 BRA `(.L_x_61) ;  /* 0x0000000000688947 */ /* 0x000fea0003800000 */
[CCC-:B------:R-:W-:Y:S01]  /*2900*/  FFMA.RP R26, R9.reuse, R22.reuse, R23.reuse ;  /* 0x00000016091a7223 */ /* 0x1c0fe20000008017 */
[CCC-:B------:R-:W-:Y:S01]  /*2910*/  FFMA.RM R27, R9.reuse, R22.reuse, R23.reuse ;  /* 0x00000016091b7223 */ /* 0x1c0fe20000004017 */
[----:B------:R-:W-:Y:S01]  /*2920*/  FFMA.RZ R9, R9, R22, R23 ;  /* 0x0000001609097223 */ /* 0x000fe2000000c017 */
[C---:B------:R-:W-:Y:S02]  /*2930*/  ISETP.NE.AND P2, PT, R8.reuse, RZ, PT ;  /* 0x000000ff0800720c */ /* 0x040fe40003f45270 */
[----:B------:R-:W-:Y:S02]  /*2940*/  ISETP.NE.AND P1, PT, R8, RZ, PT ;  /* 0x000000ff0800720c */ /* 0x000fe40003f25270 */
[----:B------:R-:W-:Y:S02]  /*2950*/  LOP3.LUT R9, R9, 0x7fffff, RZ, 0xc0, !PT ;  /* 0x007fffff09097812 */ /* 0x000fe400078ec0ff */
[----:B------:R-:W-:Y:S02]  /*2960*/  FSETP.NEU.FTZ.AND P0, PT, R26, R27, PT ;  /* 0x0000001b1a00720b */ /* 0x000fe40003f1d000 */
[----:B------:R-:W-:-:S02]  /*2970*/  LOP3.LUT R22, R9, 0x800000, RZ, 0xfc, !PT ;  /* 0x0080000009167812 */ /* 0x000fc400078efcff */
[C---:B------:R-:W-:Y:S02]  /*2980*/  IADD3 R9, PT, PT, R8.reuse, 0x20, RZ ;  /* 0x0000002008097810 */ /* 0x040fe40007ffe0ff */
[----:B------:R-:W-:Y:S02]  /*2990*/  IADD3 R8, PT, PT, -R8, RZ, RZ ;  /* 0x000000ff08087210 */ /* 0x000fe40007ffe1ff */
[----:B------:R-:W-:Y:S02]  /*29a0*/  SHF.L.U32 R9, R22, R9, RZ ;  /* 0x0000000916097219 */ /* 0x000fe400000006ff */
[----:B------:R-:W-:Y:S02]  /*29b0*/  SEL R8, R8, RZ, P2 ;  /* 0x000000ff08087207 */ /* 0x000fe40001000000 */
[----:B------:R-:W-:Y:S02]  /*29c0*/  ISETP.NE.AND P1, PT, R9, RZ, P1 ;  /* 0x000000ff0900720c */ /* 0x000fe40000f25270 */
[----:B------:R-:W-:-:S02]  /*29d0*/  SHF.R.U32.HI R22, RZ, R8, R22 ;  /* 0x00000008ff167219 */ /* 0x000fc40000011616 */
[----:B------:R-:W-:Y:S02]  /*29e0*/  PLOP3.LUT P0, PT, P0, P1, PT, 0xf8, 0x8f ;  /* 0x00000000008f781c */ /* 0x000fe40000703f70 */
[----:B------:R-:W-:Y:S02]  /*29f0*/  SHF.R.U32.HI R9, RZ, 0x1, R22 ;  /* 0x00000001ff097819 */ /* 0x000fe40000011616 */
[----:B------:R-:W-:-:S04]  /*2a00*/  SEL R8, RZ, 0x1, !P0 ;  /* 0x00000001ff087807 */ /* 0x000fc80004000000 */
[----:B------:R-:W-:-:S04]  /*2a10*/  LOP3.LUT R8, R8, 0x1, R9, 0xf8, !PT ;  /* 0x0000000108087812 */ /* 0x000fc800078ef809 */
[----:B------:R-:W-:-:S04]  /*2a20*/  LOP3.LUT R8, R8, R22, RZ, 0xc0, !PT ;  /* 0x0000001608087212 */ /* 0x000fc800078ec0ff */
[----:B------:R-:W-:-:S04]  /*2a30*/  IADD3 R8, PT, PT, R9, R8, RZ ;  /* 0x0000000809087210 */ /* 0x000fc80007ffe0ff */
[----:B------:R-:W-:Y:S01]  /*2a40*/  LOP3.LUT R7, R8, R7, RZ, 0xfc, !PT ;  /* 0x0000000708077212 */ /* 0x000fe200078efcff */
[----:B------:R-:W-:Y:S06]  /*2a50*/  BRA `(.L_x_61) ;  /* 0x0000000000107947 */ /* 0x000fec0003800000 */
.L_x_60:
[----:B------:R-:W-:-:S04]  /*2a60*/  LOP3.LUT R7, R7, 0x80000000, RZ, 0xc0, !PT ;  /* 0x8000000007077812 */ /* 0x000fc800078ec0ff */
[----:B------:R-:W-:Y:S01]  /*2a70*/  LOP3.LUT R7, R7, 0x7f800000, RZ, 0xfc, !PT ;  /* 0x7f80000007077812 */ /* 0x000fe200078efcff */
[----:B------:R-:W-:Y:S06]  /*2a80*/  BRA `(.L_x_61) ;  /* 0x0000000000047947 */ /* 0x000fec0003800000 */
.L_x_59:
[----:B------:R-:W-:-:S07]  /*2a90*/  LEA R7, R26, R7, 0x17 ;  /* 0x000000071a077211 */ /* 0x000fce00078eb8ff */
.L_x_61:
[----:B------:R-:W-:Y:S05]  /*2aa0*/  BSYNC.RECONVERGENT B1 ;  /* 0x0000000000017941 */ /* 0x000fea0003800200 */
.L_x_58:
[----:B------:R-:W-:Y:S05]  /*2ab0*/  BRA `(.L_x_62) ;  /* 0x0000000000207947 */ /* 0x000fea0003800000 */
.L_x_57:
[----:B------:R-:W-:-:S04]  /*2ac0*/  LOP3.LUT R22, R22, 0x80000000, R23, 0x48, !PT ;  /* 0x8000000016167812 */ /* 0x000fc800078e4817 */
[----:B------:R-:W-:Y:S01]  /*2ad0*/  LOP3.LUT R7, R22, 0x7f800000, RZ, 0xfc, !PT ;  /* 0x7f80000016077812 */ /* 0x000fe200078efcff */
[----:B------:R-:W-:Y:S06]  /*2ae0*/  BRA `(.L_x_62) ;  /* 0x0000000000147947 */ /* 0x000fec0003800000 */
.L_x_56:
[----:B------:R-:W-:Y:S01]  /*2af0*/  LOP3.LUT R7, R22, 0x80000000, R23, 0x48, !PT ;  /* 0x8000000016077812 */ /* 0x000fe200078e4817 */
[----:B------:R-:W-:Y:S06]  /*2b00*/  BRA `(.L_x_62) ;  /* 0x00000000000c7947 */ /* 0x000fec0003800000 */
.L_x_55:
[----:B------:R-:W0:Y:S01]  /*2b10*/  MUFU.RSQ R7, -QNAN ;  /* 0xffc0000000077908 */ /* 0x000e220000001400 */
[----:B------:R-:W-:Y:S05]  /*2b20*/  BRA `(.L_x_62) ;  /* 0x0000000000047947 */ /* 0x000fea0003800000 */
.L_x_54:
[----:B------:R-:W-:-:S07]  /*2b30*/  FADD.FTZ R7, R23, R22 ;  /* 0x0000001617077221 */ /* 0x000fce0000010000 */
.L_x_62:
[----:B------:R-:W-:Y:S05]  /*2b40*/  BSYNC.RECONVERGENT B0 ;  /* 0x0000000000007941 */ /* 0x000fea0003800200 */
.L_x_52:
[----:B------:R-:W-:Y:S01]  /*2b50*/  HFMA2 R9, -RZ, RZ, 0, 0 ;  /* 0x00000000ff097431 */ /* 0x000fe200000001ff */
[----:B------:R-:W-:-:S04]  /*2b60*/  MOV R8, R0 ;  /* 0x0000000000087202 */ /* 0x000fc80000000f00 */
[----:B0-----:R-:W-:Y:S05]  /*2b70*/  RET.REL.NODEC R8 `(_Z6ThomasPfS_S_S_S_i) ;  /* 0xffffffd408207950 */ /* 0x001fea0003c3ffff */
.L_x_63:
        /* <DEDUP_REMOVED lines=16> */
.L_x_96:


//--------------------- .text._Z3PCRPfS_S_S_i     --------------------------
	.section	.text._Z3PCRPfS_S_S_i,"ax",@progbits
	.align	128
        .global         _Z3PCRPfS_S_S_i
        .type           _Z3PCRPfS_S_S_i,@function
        .size           _Z3PCRPfS_S_S_i,(.L_x_97 - _Z3PCRPfS_S_S_i)
        .other          _Z3PCRPfS_S_S_i,@"STO_CUDA_ENTRY STV_DEFAULT"
_Z3PCRPfS_S_S_i:
.text._Z3PCRPfS_S_S_i:
[----:B------:R-:W-:Y:S08]  /*0000*/  LDC R1, c[0x0][0x37c] ;  /* 0x0000df00ff017b82 */ /* 0x000ff00000000800 */
[----:B------:R-:W0:Y:S01]  /*0010*/  LDC R10, c[0x0][0x3a0] ;  /* 0x0000e800ff0a7b82 */ /* 0x000e220000000800 */
[----:B------:R-:W-:Y:S01]  /*0020*/  HFMA2 R3, -RZ, RZ, 1.5048828125, 33.21875 ;  /* 0x3e055027ff037431 */ /* 0x000fe200000001ff */
[----:B------:R-:W1:Y:S01]  /*0030*/  S2R R13, SR_TID.X ;  /* 0x00000000000d7919 */ /* 0x000e620000002100 */
[----:B------:R-:W-:Y:S01]  /*0040*/  MOV R15, 0x3f317218 ;  /* 0x3f317218000f7802 */ /* 0x000fe20000000f00 */
[----:B------:R-:W-:Y:S01]  /*0050*/  IMAD.MOV.U32 R6, RZ, RZ, 0x3fb8aa3b ;  /* 0x3fb8aa3bff067424 */ /* 0x000fe200078e00ff */
[----:B------:R-:W2:Y:S01]  /*0060*/  LDCU.64 UR6, c[0x0][0x358] ;  /* 0x00006b00ff0677ac */ /* 0x000ea20008000a00 */
[----:B------:R-:W-:-:S02]  /*0070*/  IMAD.MOV.U32 R12, RZ, RZ, 0x7f800000 ;  /* 0x7f800000ff0c7424 */ /* 0x000fc400078e00ff */
[----:B------:R-:W-:-:S04]  /*0080*/  FFMA R15, R6, -R15, 1 ;  /* 0x3f800000060f7423 */ /* 0x000fc8000000080f */
[----:B------:R-:W-:Y:S01]  /*0090*/  FFMA R15, R15, R6, 1.4426950216293334961 ;  /* 0x3fb8aa3b0f0f7423 */ /* 0x000fe20000000006 */
[C---:B0-----:R-:W-:Y:S02]  /*00a0*/  ISETP.GE.AND P1, PT, R10.reuse, 0x1, PT ;  /* 0x000000010a00780c */ /* 0x041fe40003f26270 */
[-C--:B------:R-:W-:Y:S02]  /*00b0*/  I2FP.F32.S32 R11, R10.reuse ;  /* 0x0000000a000b7245 */ /* 0x080fe40000201400 */
[----:B------:R-:W-:-:S09]  /*00c0*/  LEA.HI R14, R10, R10, RZ, 0x1 ;  /* 0x0000000a0a0e7211 */ /* 0x000fd200078f08ff */
[----:B------:R-:W-:-:S05]  /*00d0*/  @!P1 FMUL R11, R11, 8388608 ;  /* 0x4b0000000b0b9820 */ /* 0x000fca0000400000 */
[C---:B------:R-:W-:Y:S02]  /*00e0*/  IADD3 R0, PT, PT, R11.reuse, -0x3f2aaaab, RZ ;  /* 0xc0d555550b007810 */ /* 0x040fe40007ffe0ff */
[----:B------:R-:W-:Y:S02]  /*00f0*/  ISETP.GT.U32.AND P0, PT, R11, 0x7f7fffff, PT ;  /* 0x7f7fffff0b00780c */ /* 0x000fe40003f04070 */
[----:B------:R-:W-:-:S05]  /*0100*/  LOP3.LUT R2, R0, 0xff800000, RZ, 0xc0, !PT ;  /* 0xff80000000027812 */ /* 0x000fca00078ec0ff */
[----:B------:R-:W-:-:S04]  /*0110*/  IMAD.IADD R0, R11, 0x1, -R2 ;  /* 0x000000010b007824 */ /* 0x000fc800078e0a02 */
[----:B------:R-:W-:Y:S01]  /*0120*/  FADD R4, R0, -1 ;  /* 0xbf80000000047421 */ /* 0x000fe20000000000 */
[----:B------:R-:W-:-:S03]  /*0130*/  FSEL R0, RZ, -23, P1 ;  /* 0xc1b80000ff007808 */ /* 0x000fc60000800000 */
[----:B------:R-:W-:-:S04]  /*0140*/  FFMA R3, R4, -R3, 0.14084610342979431152 ;  /* 0x3e1039f604037423 */ /* 0x000fc80000000803 */
[----:B------:R-:W-:-:S04]  /*0150*/  FFMA R3, R4, R3, -0.12148627638816833496 ;  /* 0xbdf8cdcc04037423 */ /* 0x000fc80000000003 */
[----:B------:R-:W-:-:S04]  /*0160*/  FFMA R3, R4, R3, 0.13980610668659210205 ;  /* 0x3e0f295504037423 */ /* 0x000fc80000000003 */
[----:B------:R-:W-:-:S04]  /*0170*/  FFMA R3, R4, R3, -0.16684235632419586182 ;  /* 0xbe2ad8b904037423 */ /* 0x000fc80000000003 */
[----:B------:R-:W-:-:S04]  /*0180*/  FFMA R3, R4, R3, 0.20012299716472625732 ;  /* 0x3e4ced0b04037423 */ /* 0x000fc80000000003 */
[----:B------:R-:W-:-:S04]  /*0190*/  FFMA R3, R4, R3, -0.24999669194221496582 ;  /* 0xbe7fff2204037423 */ /* 0x000fc80000000003 */
[----:B------:R-:W-:-:S04]  /*01a0*/  FFMA R3, R4, R3, 0.33333182334899902344 ;  /* 0x3eaaaa7804037423 */ /* 0x000fc80000000003 */
[----:B------:R-:W-:Y:S01]  /*01b0*/  FFMA R5, R4, R3, -0.5 ;  /* 0xbf00000004057423 */ /* 0x000fe20000000003 */
[----:B------:R-:W-:-:S03]  /*01c0*/  I2FP.F32.S32 R3, R2 ;  /* 0x0000000200037245 */ /* 0x000fc60000201400 */
[C---:B------:R-:W-:Y:S02]  /*01d0*/  FMUL R5, R4.reuse, R5 ;  /* 0x0000000504057220 */ /* 0x040fe40000400000 */
[----:B------:R-:W-:Y:S02]  /*01e0*/  FFMA R0, R3, 1.1920928955078125e-07, R0 ;  /* 0x3400000003007823 */ /* 0x000fe40000000000 */
[----:B------:R-:W-:-:S04]  /*01f0*/  FFMA R5, R4, R5, R4 ;  /* 0x0000000504057223 */ /* 0x000fc80000000004 */
[----:B------:R-:W-:Y:S01]  /*0200*/  FFMA R0, R0, 0.69314718246459960938, R5 ;  /* 0x3f31721800007823 */ /* 0x000fe20000000005 */
[----:B-12---:R-:W-:Y:S06]  /*0210*/  @!P1 BRA `(.L_x_64) ;  /* 0x0000000000649947 */ /* 0x006fec0003800000 */
[----:B------:R-:W0:Y:S01]  /*0220*/  S2R R16, SR_TID.X ;  /* 0x0000000000107919 */ /* 0x000e220000002100 */
[----:B------:R-:W0:Y:S08]  /*0230*/  S2UR UR4, SR_CTAID.X ;  /* 0x00000000000479c3 */ /* 0x000e300000002500 */
[----:B------:R-:W0:Y:S08]  /*0240*/  LDC R17, c[0x0][0x360] ;  /* 0x0000d800ff117b82 */ /* 0x000e300000000800 */
[----:B------:R-:W1:Y:S08]  /*0250*/  LDC.64 R2, c[0x0][0x380] ;  /* 0x0000e000ff027b82 */ /* 0x000e700000000a00 */
[----:B------:R-:W2:Y:S08]  /*0260*/  LDC.64 R8, c[0x0][0x388] ;  /* 0x0000e200ff087b82 */ /* 0x000eb00000000a00 */
[----:B------:R-:W3:Y:S01]  /*0270*/  LDC.64 R6, c[0x0][0x390] ;  /* 0x0000e400ff067b82 */ /* 0x000ee20000000a00 */
[----:B0-----:R-:W-:-:S07]  /*0280*/  IMAD R17, R17, UR4, R16 ;  /* 0x0000000411117c24 */ /* 0x001fce000f8e0210 */
[----:B------:R-:W0:Y:S01]  /*0290*/  LDC.64 R4, c[0x0][0x398] ;  /* 0x0000e600ff047b82 */ /* 0x000e220000000a00 */
[----:B-1----:R-:W-:-:S06]  /*02a0*/  IMAD.WIDE.U32 R2, R17, 0x4, R2 ;  /* 0x0000000411027825 */ /* 0x002fcc00078e0002 */
[----:B------:R-:W4:Y:S01]  /*02b0*/  LDG.E R2, desc[UR6][R2.64] ;  /* 0x0000000602027981 */ /* 0x000f22000c1e1900 */
[----:B--2---:R-:W-:-:S06]  /*02c0*/  IMAD.WIDE.U32 R8, R17, 0x4, R8 ;  /* 0x0000000411087825 */ /* 0x004fcc00078e0008 */
[----:B------:R-:W2:Y:S01]  /*02d0*/  LDG.E R8, desc[UR6][R8.64] ;  /* 0x0000000608087981 */ /* 0x000ea2000c1e1900 */
[----:B---3--:R-:W-:-:S06]  /*02e0*/  IMAD.WIDE.U32 R6, R17, 0x4, R6 ;  /* 0x0000000411067825 */ /* 0x008fcc00078e0006 */
[----:B------:R-:W3:Y:S01]  /*02f0*/  LDG.E R6, desc[UR6][R6.64] ;  /* 0x0000000606067981 */ /* 0x000ee2000c1e1900 */
[----:B0-----:R-:W-:-:S06]  /*0300*/  IMAD.WIDE.U32 R4, R17, 0x4, R4 ;  /* 0x0000000411047825 */ /* 0x001fcc00078e0004 */
[----:B------:R-:W5:Y:S01]  /*0310*/  LDG.E R4, desc[UR6][R4.64] ;  /* 0x0000000604047981 */ /* 0x000f62000c1e1900 */
[----:B------:R-:W0:Y:S01]  /*0320*/  S2UR UR5, SR_CgaCtaId ;  /* 0x00000000000579c3 */ /* 0x000e220000008800 */
[----:B------:R-:W-:Y:S02]  /*0330*/  UMOV UR4, 0x400 ;  /* 0x0000040000047882 */ /* 0x000fe40000000000 */
[----:B0-----:R-:W-:-:S06]  /*0340*/  ULEA UR4, UR5, UR4, 0x18 ;  /* 0x0000000405047291 */ /* 0x001fcc000f8ec0ff */
[----:B------:R-:W-:-:S05]  /*0350*/  LEA R17, R16, UR4, 0x2 ;  /* 0x0000000410117c11 */ /* 0x000fca000f8e10ff */
[----:B------:R0:W-:Y:S04]  /*0360*/  STS [R17+0x30], R16 ;  /* 0x0000301011007388 */ /* 0x0001e80000000800 */
[----:B----4-:R0:W-:Y:S04]  /*0370*/  STS [R17], R2 ;  /* 0x0000000211007388 */ /* 0x0101e80000000800 */
[----:B--2---:R0:W-:Y:S04]  /*0380*/  STS [R17+0xc], R8 ;  /* 0x00000c0811007388 */ /* 0x0041e80000000800 */
[----:B---3--:R0:W-:Y:S04]  /*0390*/  STS [R17+0x18], R6 ;  /* 0x0000180611007388 */ /* 0x0081e80000000800 */
[----:B-----5:R0:W-:Y:S02]  /*03a0*/  STS [R17+0x24], R4 ;  /* 0x0000240411007388 */ /* 0x0201e40000000800 */
.L_x_64:
[----:B------:R-:W-:Y:S01]  /*03b0*/  @P0 FFMA R0, R11, R12, +INF ;  /* 0x7f8000000b000423 */ /* 0x000fe2000000000c */
[----:B------:R-:W-:Y:S01]  /*03c0*/  SHF.R.U32.HI R3, RZ, 0x1, R14 ;  /* 0x00000001ff037819 */ /* 0x000fe2000001160e */
[----:B------:R-:W-:Y:S01]  /*03d0*/  BAR.SYNC.DEFER_BLOCKING 0x0 ;  /* 0x0000000000007b1d */ /* 0x000fe20000010000 */
[C---:B0-----:R-:W-:Y:S01]  /*03e0*/  LOP3.LUT R2, R13.reuse, 0x1, RZ, 0xc0, !PT ;  /* 0x000000010d027812 */ /* 0x041fe200078ec0ff */
[----:B------:R-:W-:Y:S01]  /*03f0*/  FFMA R4, R0, R15, RZ ;  /* 0x0000000f00047223 */ /* 0x000fe200000000ff */
[----:B------:R-:W-:Y:S01]  /*0400*/  IADD3 R5, PT, PT, R13, 0x1, RZ ;  /* 0x000000010d057810 */ /* 0x000fe20007ffe0ff */
[----:B------:R-:W-:Y:S01]  /*0410*/  IMAD.IADD R3, R10, 0x1, -R3 ;  /* 0x000000010a037824 */ /* 0x000fe200078e0a03 */
[----:B------:R-:W-:Y:S01]  /*0420*/  ISETP.NE.U32.AND P1, PT, R2, 0x1, PT ;  /* 0x000000010200780c */ /* 0x000fe20003f25070 */
[----:B------:R-:W0:Y:S01]  /*0430*/  FCHK P0, R0, 0.69314718246459960938 ;  /* 0x3f31721800007902 */ /* 0x000e220000000000 */
[----:B------:R-:W-:Y:S01]  /*0440*/  ISETP.GE.AND P3, PT, R5, R10, PT ;  /* 0x0000000a0500720c */ /* 0x000fe20003f66270 */
[----:B------:R-:W-:Y:S01]  /*0450*/  FFMA R6, R4, -0.69314718246459960938, R0 ;  /* 0xbf31721804067823 */ /* 0x000fe20000000000 */
[----:B------:R-:W-:-:S02]  /*0460*/  SEL R2, R3, RZ, !P1 ;  /* 0x000000ff03027207 */ /* 0x000fc40004800000 */
[----:B------:R-:W-:Y:S01]  /*0470*/  FSETP.NEU.AND P2, PT, R11, RZ, PT ;  /* 0x000000ff0b00720b */ /* 0x000fe20003f4d000 */
[----:B------:R-:W-:Y:S01]  /*0480*/  FFMA R4, R15, R6, R4 ;  /* 0x000000060f047223 */ /* 0x000fe20000000004 */
[----:B------:R-:W-:Y:S02]  /*0490*/  VIMNMX.U32 R11, PT, PT, R13, 0x1, !PT ;  /* 0x000000010d0b7848 */ /* 0x000fe40007fe0000 */
[----:B------:R-:W-:Y:S02]  /*04a0*/  SEL R10, R5, RZ, !P3 ;  /* 0x000000ff050a7207 */ /* 0x000fe40005800000 */
[----:B------:R-:W-:Y:S01]  /*04b0*/  LEA.HI R9, R13, R2, RZ, 0x1f ;  /* 0x000000020d097211 */ /* 0x000fe200078ff8ff */
[----:B0-----:R-:W-:Y:S06]  /*04c0*/  @!P0 BRA `(.L_x_65) ;  /* 0x0000000000108947 */ /* 0x001fec0003800000 */
[----:B------:R-:W-:Y:S01]  /*04d0*/  HFMA2 R25, -RZ, RZ, 1.7978515625, 12480 ;  /* 0x3f317218ff197431 */ /* 0x000fe200000001ff */
[----:B------:R-:W-:-:S07]  /*04e0*/  MOV R16, 0x500 ;  /* 0x0000050000107802 */ /* 0x000fce0000000f00 */
[----:B------:R-:W-:Y:S05]  /*04f0*/  CALL.REL.NOINC `($__internal_1_$__cuda_sm3x_div_rn_noftz_f32_slowpath) ;  /* 0x0000000800b87944 */ /* 0x000fea0003c00000 */
[----:B------:R-:W-:-:S07]  /*0500*/  IMAD.MOV.U32 R4, RZ, RZ, R0 ;  /* 0x000000ffff047224 */ /* 0x000fce00078e0000 */
.L_x_65:
[----:B------:R-:W-:Y:S01]  /*0510*/  FSEL R4, R4, -INF , P2 ;  /* 0xff80000004047808 */ /* 0x000fe20001000000 */
[----:B------:R-:W0:Y:S01]  /*0520*/  S2UR UR5, SR_CgaCtaId ;  /* 0x00000000000579c3 */ /* 0x000e220000008800 */
[----:B------:R-:W-:Y:S02]  /*0530*/  UMOV UR4, 0x400 ;  /* 0x0000040000047882 */ /* 0x000fe40000000000 */
[----:B------:R-:W1:Y:S02]  /*0540*/  F2I.TRUNC.NTZ R14, R4 ;  /* 0x00000004000e7305 */ /* 0x000e64000020f100 */
[----:B-1----:R-:W-:-:S04]  /*0550*/  VIMNMX R0, PT, PT, R14, -0x1, !PT ;  /* 0xffffffff0e007848 */ /* 0x002fc80007fe0100 */
[----:B------:R-:W-:Y:S01]  /*0560*/  IADD3 R8, PT, PT, -R0, RZ, RZ ;  /* 0x000000ff00087210 */ /* 0x000fe20007ffe1ff */
[----:B0-----:R-:W-:-:S03]  /*0570*/  ULEA UR4, UR5, UR4, 0x18 ;  /* 0x0000000405047291 */ /* 0x001fc6000f8ec0ff */
[----:B------:R-:W-:Y:S01]  /*0580*/  ISETP.NE.AND P0, PT, R8, 0x1, PT ;  /* 0x000000010800780c */ /* 0x000fe20003f05270 */
[----:B------:R-:W-:Y:S02]  /*0590*/  UIADD3 UR5, UPT, UPT, UR4, 0x18, URZ ;  /* 0x0000001804057890 */ /* 0x000fe4000fffe0ff */
[----:B------:R-:W-:-:S04]  /*05a0*/  LEA R12, R13, UR4, 0x2 ;  /* 0x000000040d0c7c11 */ /* 0x000fc8000f8e10ff */
[----:B------:R-:W-:Y:S02]  /*05b0*/  LEA R11, R11, UR5, 0x2 ;  /* 0x000000050b0b7c11 */ /* 0x000fe4000f8e10ff */
[----:B------:R-:W-:-:S04]  /*05c0*/  LEA R10, R10, UR5, 0x2 ;  /* 0x000000050a0a7c11 */ /* 0x000fc8000f8e10ff */
[----:B------:R-:W-:Y:S05]  /*05d0*/  @!P0 BRA `(.L_x_66) ;  /* 0x0000000800088947 */ /* 0x000fea0003800000 */
[----:B------:R-:W-:Y:S01]  /*05e0*/  LEA R9, R9, UR4, 0x2 ;  /* 0x0000000409097c11 */ /* 0x000fe2000f8e10ff */
[----:B------:R-:W-:-:S07]  /*05f0*/  IMAD.MOV.U32 R7, RZ, RZ, RZ ;  /* 0x000000ffff077224 */ /* 0x000fce00078e00ff */
.L_x_80:
[----:B0-----:R-:W0:Y:S01]  /*0600*/  LDS R6, [R12] ;  /* 0x000000000c067984 */ /* 0x001e220000000800 */
[----:B------:R-:W-:Y:S01]  /*0610*/  IADD3 R8, PT, PT, R8, 0x1, RZ ;  /* 0x0000000108087810 */ /* 0x000fe20007ffe0ff */
[----:B------:R-:W-:Y:S02]  /*0620*/  BSSY.RECONVERGENT B0, `(.L_x_67) ;  /* 0x000004d000007945 */ /* 0x000fe40003800200 */
[----:B------:R1:W2:Y:S01]  /*0630*/  LDS R4, [R12+0x30] ;  /* 0x000030000c047984 */ /* 0x0002a20000000800 */
[----:B------:R-:W-:-:S03]  /*0640*/  ISETP.NE.AND P2, PT, R8, 0x1, PT ;  /* 0x000000010800780c */ /* 0x000fc60003f45270 */
[----:B------:R1:W3:Y:S04]  /*0650*/  LDS R5, [R12+0xc] ;  /* 0x00000c000c057984 */ /* 0x0002e80000000800 */
[----:B------:R1:W4:Y:S04]  /*0660*/  LDS R3, [R12+0x18] ;  /* 0x000018000c037984 */ /* 0x0003280000000800 */
[----:B------:R1:W1:Y:S01]  /*0670*/  LDS R2, [R12+0x24] ;  /* 0x000024000c027984 */ /* 0x0002620000000800 */
[----:B0-----:R-:W-:-:S13]  /*0680*/  FSETP.GT.AND P0, PT, |R6|, 1.0000000116860974231e-07, PT ;  /* 0x33d6bf950600780b */ /* 0x001fda0003f04200 */
[----:B--234-:R-:W-:Y:S05]  /*0690*/  @!P0 BRA `(.L_x_68) ;  /* 0x0000000400148947 */ /* 0x01cfea0003800000 */
[----:B------:R-:W0:Y:S01]  /*06a0*/  LDS R18, [R11+-0x10] ;  /* 0xfffff0000b127984 */ /* 0x000e220000000800 */
[----:B------:R-:W-:Y:S01]  /*06b0*/  FMUL R0, R6, R3 ;  /* 0x0000000306007220 */ /* 0x000fe20000400000 */
[----:B------:R-:W-:Y:S02]  /*06c0*/  BSSY.RECONVERGENT B1, `(.L_x_69) ;  /* 0x0000010000017945 */ /* 0x000fe40003800200 */
[----:B------:R2:W3:Y:S04]  /*06d0*/  LDS R20, [R11+-0x4] ;  /* 0xfffffc000b147984 */ /* 0x0004e80000000800 */
[----:B------:R2:W4:Y:S04]  /*06e0*/  LDS R19, [R11+-0x1c] ;  /* 0xffffe4000b137984 */ /* 0x0005280000000800 */
[----:B------:R2:W1:Y:S01]  /*06f0*/  LDS R21, [R11+0x8] ;  /* 0x000008000b157984 */ /* 0x0004620000000800 */
[----:B0-----:R-:W0:Y:S08]  /*0700*/  MUFU.RCP R15, R18 ;  /* 0x00000012000f7308 */ /* 0x001e300000001000 */
[----:B------:R-:W5:Y:S01]  /*0710*/  FCHK P0, R0, R18 ;  /* 0x0000001200007302 */ /* 0x000f620000000000 */
[----:B0-----:R-:W-:-:S04]  /*0720*/  FFMA R16, -R18, R15, 1 ;  /* 0x3f80000012107423 */ /* 0x001fc8000000010f */
[----:B------:R-:W-:-:S04]  /*0730*/  FFMA R15, R15, R16, R15 ;  /* 0x000000100f0f7223 */ /* 0x000fc8000000000f */
[----:B------:R-:W-:-:S04]  /*0740*/  FFMA R16, R0, R15, RZ ;  /* 0x0000000f00107223 */ /* 0x000fc800000000ff */
[----:B------:R-:W-:-:S04]  /*0750*/  FFMA R17, -R18, R16, R0 ;  /* 0x0000001012117223 */ /* 0x000fc80000000100 */
[----:B------:R-:W-:Y:S01]  /*0760*/  FFMA R16, R15, R17, R16 ;  /* 0x000000110f107223 */ /* 0x000fe20000000010 */
[----:B-12345:R-:W-:Y:S06]  /*0770*/  @!P0 BRA `(.L_x_70) ;  /* 0x0000000000108947 */ /* 0x03efec0003800000 */
[----:B------:R-:W-:Y:S01]  /*0780*/  IMAD.MOV.U32 R25, RZ, RZ, R18 ;  /* 0x000000ffff197224 */ /* 0x000fe200078e0012 */
[----:B------:R-:W-:-:S07]  /*0790*/  MOV R16, 0x7b0 ;  /* 0x000007b000107802 */ /* 0x000fce0000000f00 */
[----:B------:R-:W-:Y:S05]  /*07a0*/  CALL.REL.NOINC `($__internal_1_$__cuda_sm3x_div_rn_noftz_f32_slowpath) ;  /* 0x00000008000c7944 */ /* 0x000fea0003c00000 */
[----:B------:R-:W-:-:S07]  /*07b0*/  MOV R16, R0 ;  /* 0x0000000000107202 */ /* 0x000fce0000000f00 */
.L_x_70:
[----:B------:R-:W-:Y:S05]  /*07c0*/  BSYNC.RECONVERGENT B1 ;  /* 0x0000000000017941 */ /* 0x000fea0003800200 */
.L_x_69:
[----:B------:R-:W0:Y:S01]  /*07d0*/  MUFU.RCP R15, R18 ;  /* 0x00000012000f7308 */ /* 0x000e220000001000 */
[----:B------:R-:W-:Y:S01]  /*07e0*/  FMUL R21, R6, R21 ;  /* 0x0000001506157220 */ /* 0x000fe20000400000 */
[----:B------:R-:W-:Y:S01]  /*07f0*/  BSSY.RECONVERGENT B1, `(.L_x_71) ;  /* 0x000000e000017945 */ /* 0x000fe20003800200 */
[----:B------:R-:W-:-:S05]  /*0800*/  FADD R5, R5, -R16 ;  /* 0x8000001005057221 */ /* 0x000fca0000000000 */
[----:B------:R-:W1:Y:S01]  /*0810*/  FCHK P0, R21, R18 ;  /* 0x0000001215007302 */ /* 0x000e620000000000 */
[----:B0-----:R-:W-:-:S04]  /*0820*/  FFMA R0, -R18, R15, 1 ;  /* 0x3f80000012007423 */ /* 0x001fc8000000010f */
[----:B------:R-:W-:-:S04]  /*0830*/  FFMA R0, R15, R0, R15 ;  /* 0x000000000f007223 */ /* 0x000fc8000000000f */
[----:B------:R-:W-:-:S04]  /*0840*/  FFMA R15, R0, R21, RZ ;  /* 0x00000015000f7223 */ /* 0x000fc800000000ff */
[----:B------:R-:W-:-:S04]  /*0850*/  FFMA R22, -R18, R15, R21 ;  /* 0x0000000f12167223 */ /* 0x000fc80000000115 */
[----:B------:R-:W-:Y:S01]  /*0860*/  FFMA R15, R0, R22, R15 ;  /* 0x00000016000f7223 */ /* 0x000fe2000000000f */
[----:B-1----:R-:W-:Y:S06]  /*0870*/  @!P0 BRA `(.L_x_72) ;  /* 0x0000000000148947 */ /* 0x002fec0003800000 */
[----:B------:R-:W-:Y:S01]  /*0880*/  IMAD.MOV.U32 R0, RZ, RZ, R21 ;  /* 0x000000ffff007224 */ /* 0x000fe200078e0015 */
[----:B------:R-:W-:Y:S02]  /*0890*/  MOV R25, R18 ;  /* 0x0000001200197202 */ /* 0x000fe40000000f00 */
[----:B------:R-:W-:-:S07]  /*08a0*/  MOV R16, 0x8c0 ;  /* 0x000008c000107802 */ /* 0x000fce0000000f00 */
[----:B------:R-:W-:Y:S05]  /*08b0*/  CALL.REL.NOINC `($__internal_1_$__cuda_sm3x_div_rn_noftz_f32_slowpath) ;  /* 0x0000000400c87944 */ /* 0x000fea0003c00000 */
[----:B------:R-:W-:-:S07]  /*08c0*/  IMAD.MOV.U32 R15, RZ, RZ, R0 ;  /* 0x000000ffff0f7224 */ /* 0x000fce00078e0000 */
.L_x_72:
[----:B------:R-:W-:Y:S05]  /*08d0*/  BSYNC.RECONVERGENT B1 ;  /* 0x0000000000017941 */ /* 0x000fea0003800200 */
.L_x_71:
[----:B------:R-:W0:Y:S01]  /*08e0*/  MUFU.RCP R17, R18 ;  /* 0x0000001200117308 */ /* 0x000e220000001000 */
[----:B------:R-:W-:Y:S01]  /*08f0*/  FMUL R19, R6, -R19 ;  /* 0x8000001306137220 */ /* 0x000fe20000400000 */
        /* <DEDUP_REMOVED lines=9> */
[----:B------:R-:W-:Y:S01]  /*0990*/  MOV R0, R19 ;  /* 0x0000001300007202 */ /* 0x000fe20000000f00 */
[----:B------:R-:W-:Y:S01]  /*09a0*/  IMAD.MOV.U32 R25, RZ, RZ, R18 ;  /* 0x000000ffff197224 */ /* 0x000fe200078e0012 */
[----:B------:R-:W-:-:S07]  /*09b0*/  MOV R16, 0x9d0 ;  /* 0x000009d000107802 */ /* 0x000fce0000000f00 */
[----:B------:R-:W-:Y:S05]  /*09c0*/  CALL.REL.NOINC `($__internal_1_$__cuda_sm3x_div_rn_noftz_f32_slowpath) ;  /* 0x0000000400847944 */ /* 0x000fea0003c00000 */
[----:B------:R-:W-:-:S07]  /*09d0*/  MOV R6, R0 ;  /* 0x0000000000067202 */ /* 0x000fce0000000f00 */
.L_x_74:
[----:B------:R-:W-:Y:S05]  /*09e0*/  BSYNC.RECONVERGENT B1 ;  /* 0x0000000000017941 */ /* 0x000fea0003800200 */
.L_x_73:
[----:B------:R-:W0:Y:S01]  /*09f0*/  MUFU.RCP R17, R18 ;  /* 0x0000001200117308 */ /* 0x000e220000001000 */
[----:B------:R-:W-:Y:S01]  /*0a00*/  FMUL R15, R3, -R20 ;  /* 0x80000014030f7220 */ /* 0x000fe20000400000 */
[----:B------:R-:W-:Y:S06]  /*0a10*/  BSSY.RECONVERGENT B1, `(.L_x_68) ;  /* 0x000000d000017945 */ /* 0x000fec0003800200 */
        /* <DEDUP_REMOVED lines=12> */
.L_x_75:
[----:B------:R-:W-:Y:S05]  /*0ae0*/  BSYNC.RECONVERGENT B1 ;  /* 0x0000000000017941 */ /* 0x000fea0003800200 */
.L_x_68:
[----:B------:R-:W-:Y:S05]  /*0af0*/  BSYNC.RECONVERGENT B0 ;  /* 0x0000000000007941 */ /* 0x000fea0003800200 */
.L_x_67:
[----:B------:R-:W0:Y:S02]  /*0b00*/  LDS R18, [R10] ;  /* 0x000000000a127984 */ /* 0x000e240000000800 */
[----:B0-----:R-:W-:-:S13]  /*0b10*/  FSETP.GT.AND P0, PT, |R18|, 1.0000000116860974231e-07, PT ;  /* 0x33d6bf951200780b */ /* 0x001fda0003f04200 */
[----:B------:R-:W-:Y:S05]  /*0b20*/  @!P0 BRA `(.L_x_76) ;  /* 0x0000000000888947 */ /* 0x000fea0003800000 */
[----:B------:R-:W0:Y:S01]  /*0b30*/  LDS R19, [R10+-0xc] ;  /* 0xfffff4000a137984 */ /* 0x000e220000000800 */
[----:B------:R-:W-:Y:S03]  /*0b40*/  BSSY.RECONVERGENT B0, `(.L_x_77) ;  /* 0x0000010000007945 */ /* 0x000fe60003800200 */
[----:B------:R-:W2:Y:S04]  /*0b50*/  LDS R15, [R10+-0x18] ;  /* 0xffffe8000a0f7984 */ /* 0x000ea80000000800 */
[----:B------:R3:W4:Y:S01]  /*0b60*/  LDS R21, [R10+0xc] ;  /* 0x00000c000a157984 */ /* 0x0007220000000800 */
[----:B0-----:R-:W0:Y:S01]  /*0b70*/  MUFU.RCP R16, R19 ;  /* 0x0000001300107308 */ /* 0x001e220000001000 */
[----:B--2---:R-:W-:-:S07]  /*0b80*/  FMUL R0, R18, R15 ;  /* 0x0000000f12007220 */ /* 0x004fce0000400000 */
[----:B------:R-:W2:Y:S01]  /*0b90*/  FCHK P0, R0, R19 ;  /* 0x0000001300007302 */ /* 0x000ea20000000000 */
[----:B0-----:R-:W-:-:S04]  /*0ba0*/  FFMA R17, -R19, R16, 1 ;  /* 0x3f80000013117423 */ /* 0x001fc80000000110 */
[----:B------:R-:W-:-:S04]  /*0bb0*/  FFMA R17, R16, R17, R16 ;  /* 0x0000001110117223 */ /* 0x000fc80000000010 */
[----:B------:R-:W-:-:S04]  /*0bc0*/  FFMA R16, R0, R17, RZ ;  /* 0x0000001100107223 */ /* 0x000fc800000000ff */
[----:B------:R-:W-:-:S04]  /*0bd0*/  FFMA R15, -R19, R16, R0 ;  /* 0x00000010130f7223 */ /* 0x000fc80000000100 */
[----:B------:R-:W-:Y:S01]  /*0be0*/  FFMA R16, R17, R15, R16 ;  /* 0x0000000f11107223 */ /* 0x000fe20000000010 */
[----:B--234-:R-:W-:Y:S06]  /*0bf0*/  @!P0 BRA `(.L_x_78) ;  /* 0x0000000000108947 */ /* 0x01cfec0003800000 */
[----:B------:R-:W-:Y:S02]  /*0c00*/  MOV R25, R19 ;  /* 0x0000001300197202 */ /* 0x000fe40000000f00 */
[----:B------:R-:W-:-:S07]  /*0c10*/  MOV R16, 0xc30 ;  /* 0x00000c3000107802 */ /* 0x000fce0000000f00 */
[----:B-1----:R-:W-:Y:S05]  /*0c20*/  CALL.REL.NOINC `($__internal_1_$__cuda_sm3x_div_rn_noftz_f32_slowpath) ;  /* 0x0000000000ec7944 */ /* 0x002fea0003c00000 */
[----:B------:R-:W-:-:S07]  /*0c30*/  IMAD.MOV.U32 R16, RZ, RZ, R0 ;  /* 0x000000ffff107224 */ /* 0x000fce00078e0000 */
.L_x_78:
[----:B------:R-:W-:Y:S05]  /*0c40*/  BSYNC.RECONVERGENT B0 ;  /* 0x0000000000007941 */ /* 0x000fea0003800200 */
.L_x_77:
[----:B------:R-:W0:Y:S01]  /*0c50*/  MUFU.RCP R0, R19 ;  /* 0x0000001300007308 */ /* 0x000e220000001000 */
[----:B------:R-:W-:Y:S01]  /*0c60*/  FMUL R18, R18, R21 ;  /* 0x0000001512127220 */ /* 0x000fe20000400000 */
[----:B------:R-:W-:-:S06]  /*0c70*/  FADD R5, R5, -R16 ;  /* 0x8000001005057221 */ /* 0x000fcc0000000000 */
[----:B------:R-:W2:Y:S01]  /*0c80*/  FCHK P0, R18, R19 ;  /* 0x0000001312007302 */ /* 0x000ea20000000000 */
[----:B0-----:R-:W-:-:S04]  /*0c90*/  FFMA R15, -R19, R0, 1 ;  /* 0x3f800000130f7423 */ /* 0x001fc80000000100 */
[----:B------:R-:W-:-:S04]  /*0ca0*/  FFMA R0, R0, R15, R0 ;  /* 0x0000000f00007223 */ /* 0x000fc80000000000 */
[----:B------:R-:W-:-:S04]  /*0cb0*/  FFMA R15, R0, R18, RZ ;  /* 0x00000012000f7223 */ /* 0x000fc800000000ff */
[----:B------:R-:W-:-:S04]  /*0cc0*/  FFMA R20, -R19, R15, R18 ;  /* 0x0000000f13147223 */ /* 0x000fc80000000112 */
[----:B------:R-:W-:Y:S01]  /*0cd0*/  FFMA R15, R0, R20, R15 ;  /* 0x00000014000f7223 */ /* 0x000fe2000000000f */
[----:B--2---:R-:W-:Y:S06]  /*0ce0*/  @!P0 BRA `(.L_x_79) ;  /* 0x0000000000148947 */ /* 0x004fec0003800000 */
[----:B------:R-:W-:Y:S01]  /*0cf0*/  MOV R0, R18 ;  /* 0x0000001200007202 */ /* 0x000fe20000000f00 */
[----:B------:R-:W-:Y:S01]  /*0d00*/  IMAD.MOV.U32 R25, RZ, RZ, R19 ;  /* 0x000000ffff197224 */ /* 0x000fe200078e0013 */
[----:B------:R-:W-:-:S07]  /*0d10*/  MOV R16, 0xd30 ;  /* 0x00000d3000107802 */ /* 0x000fce0000000f00 */
[----:B-1----:R-:W-:Y:S05]  /*0d20*/  CALL.REL.NOINC `($__internal_1_$__cuda_sm3x_div_rn_noftz_f32_slowpath) ;  /* 0x0000000000ac7944 */ /* 0x002fea0003c00000 */
[----:B------:R-:W-:-:S07]  /*0d30*/  MOV R15, R0 ;  /* 0x00000000000f7202 */ /* 0x000fce0000000f00 */
.L_x_79:
[----:B-1----:R-:W-:-:S07]  /*0d40*/  FADD R2, R2, -R15 ;  /* 0x8000000f02027221 */ /* 0x002fce0000000000 */
.L_x_76:
[----:B------:R-:W-:Y:S05]  /*0d50*/  WARPSYNC.ALL ;  /* 0x0000000000007948 */ /* 0x000fea0003800000 */
[----:B------:R-:W-:Y:S01]  /*0d60*/  BAR.SYNC.DEFER_BLOCKING 0x0 ;  /* 0x0000000000007b1d */ /* 0x000fe20000010000 */
[C---:B------:R-:W-:Y:S01]  /*0d70*/  ISETP.GE.AND P0, PT, R7.reuse, R14, PT ;  /* 0x0000000e0700720c */ /* 0x040fe20003f06270 */
[----:B------:R-:W-:-:S12]  /*0d80*/  VIADD R7, R7, 0x1 ;  /* 0x0000000107077836 */ /* 0x000fd80000000000 */
[----:B------:R0:W-:Y:S04]  /*0d90*/  @!P0 STS [R9], R6 ;  /* 0x0000000609008388 */ /* 0x0001e80000000800 */
[----:B------:R0:W-:Y:S04]  /*0da0*/  @!P0 STS [R9+0x18], R3 ;  /* 0x0000180309008388 */ /* 0x0001e80000000800 */
[----:B------:R0:W-:Y:S04]  /*0db0*/  @!P0 STS [R9+0x30], R4 ;  /* 0x0000300409008388 */ /* 0x0001e80000000800 */
[----:B------:R0:W-:Y:S04]  /*0dc0*/  @!P0 STS [R9+0xc], R5 ;  /* 0x00000c0509008388 */ /* 0x0001e80000000800 */
[----:B-1----:R0:W-:Y:S01]  /*0dd0*/  @!P0 STS [R9+0x24], R2 ;  /* 0x0000240209008388 */ /* 0x0021e20000000800 */
[----:B------:R-:W-:Y:S06]  /*0de0*/  @!P0 BAR.SYNC.DEFER_BLOCKING 0x0 ;  /* 0x0000000000008b1d */ /* 0x000fec0000010000 */
[----:B------:R-:W-:Y:S05]  /*0df0*/  @P2 BRA `(.L_x_80) ;  /* 0xfffffff800002947 */ /* 0x000fea000383ffff */
.L_x_66:
[----:B------:R-:W1:Y:S01]  /*0e00*/  MUFU.RCP R0, R5 ;  /* 0x0000000500007308 */ /* 0x000e620000001000 */
[----:B0-----:R-:W0:Y:S01]  /*0e10*/  LDC R4, c[0x0][0x3a0] ;  /* 0x0000e800ff047b82 */ /* 0x001e220000000800 */
[----:B------:R-:W-:Y:S06]  /*0e20*/  BSSY.RECONVERGENT B0, `(.L_x_81) ;  /* 0x000000d000007945 */ /* 0x000fec0003800200 */
[----:B------:R-:W2:Y:S01]  /*0e30*/  FCHK P0, R2, R5 ;  /* 0x0000000502007302 */ /* 0x000ea20000000000 */
[----:B-1----:R-:W-:-:S04]  /*0e40*/  FFMA R3, R0, -R5, 1 ;  /* 0x3f80000000037423 */ /* 0x002fc80000000805 */
[----:B------:R-:W-:-:S04]  /*0e50*/  FFMA R3, R0, R3, R0 ;  /* 0x0000000300037223 */ /* 0x000fc80000000000 */
[----:B------:R-:W-:Y:S01]  /*0e60*/  FFMA R7, R3, R2, RZ ;  /* 0x0000000203077223 */ /* 0x000fe200000000ff */
[----:B0-----:R-:W-:-:S03]  /*0e70*/  ISETP.GE.AND P2, PT, R4, 0x1, PT ;  /* 0x000000010400780c */ /* 0x001fc60003f46270 */
[----:B------:R-:W-:-:S04]  /*0e80*/  FFMA R0, R7, -R5, R2 ;  /* 0x8000000507007223 */ /* 0x000fc80000000002 */
[----:B------:R-:W-:Y:S01]  /*0e90*/  FFMA R0, R3, R0, R7 ;  /* 0x0000000003007223 */ /* 0x000fe20000000007 */
[----:B--2---:R-:W-:Y:S06]  /*0ea0*/  @!P0 BRA `(.L_x_82) ;  /* 0x0000000000108947 */ /* 0x004fec0003800000 */
[----:B------:R-:W-:Y:S01]  /*0eb0*/  MOV R0, R2 ;  /* 0x0000000200007202 */ /* 0x000fe20000000f00 */
[----:B------:R-:W-:Y:S01]  /*0ec0*/  IMAD.MOV.U32 R25, RZ, RZ, R5 ;  /* 0x000000ffff197224 */ /* 0x000fe200078e0005 */
[----:B------:R-:W-:-:S07]  /*0ed0*/  MOV R16, 0xef0 ;  /* 0x00000ef000107802 */ /* 0x000fce0000000f00 */
[----:B------:R-:W-:Y:S05]  /*0ee0*/  CALL.REL.NOINC `($__internal_1_$__cuda_sm3x_div_rn_noftz_f32_slowpath) ;  /* 0x00000000003c7944 */ /* 0x000fea0003c00000 */
.L_x_82:
[----:B------:R-:W-:Y:S05]  /*0ef0*/  BSYNC.RECONVERGENT B0 ;  /* 0x0000000000007941 */ /* 0x000fea0003800200 */
.L_x_81:
[----:B------:R-:W0:Y:S02]  /*0f00*/  LDS R2, [R12+0x30] ;  /* 0x000030000c027984 */ /* 0x000e240000000800 */
[----:B0-----:R-:W-:-:S05]  /*0f10*/  LEA R3, R2, UR4, 0x2 ;  /* 0x0000000402037c11 */ /* 0x001fca000f8e10ff */
[----:B------:R0:W-:Y:S01]  /*0f20*/  STS [R3+0x24], R0 ;  /* 0x0000240003007388 */ /* 0x0001e20000000800 */
[----:B------:R-:W-:Y:S05]  /*0f30*/  @!P2 BRA `(.L_x_83) ;  /* 0x00000000001ca947 */ /* 0x000fea0003800000 */
[----:B------:R-:W1:Y:S01]  /*0f40*/  LDS R5, [R12+0x24] ;  /* 0x000024000c057984 */ /* 0x000e620000000800 */
[----:B------:R-:W2:Y:S08]  /*0f50*/  S2UR UR5, SR_CTAID.X ;  /* 0x00000000000579c3 */ /* 0x000eb00000002500 */
[----:B0-----:R-:W2:Y:S08]  /*0f60*/  LDC R0, c[0x0][0x360] ;  /* 0x0000d800ff007b82 */ /* 0x001eb00000000800 */
[----:B------:R-:W0:Y:S01]  /*0f70*/  LDC.64 R2, c[0x0][0x398] ;  /* 0x0000e600ff027b82 */ /* 0x000e220000000a00 */
[----:B--2---:R-:W-:-:S04]  /*0f80*/  IMAD R13, R0, UR5, R13 ;  /* 0x00000005000d7c24 */ /* 0x004fc8000f8e020d */
[----:B0-----:R-:W-:-:S05]  /*0f90*/  IMAD.WIDE.U32 R2, R13, 0x4, R2 ;  /* 0x000000040d027825 */ /* 0x001fca00078e0002 */
[----:B-1----:R1:W-:Y:S02]  /*0fa0*/  STG.E desc[UR6][R2.64], R5 ;  /* 0x0000000502007986 */ /* 0x0023e4000c101906 */
.L_x_83:
[----:B------:R-:W-:Y:S05]  /*0fb0*/  WARPSYNC.ALL ;  /* 0x0000000000007948 */ /* 0x000fea0003800000 */
[----:B------:R-:W-:Y:S06]  /*0fc0*/  BAR.SYNC.DEFER_BLOCKING 0x0 ;  /* 0x0000000000007b1d */ /* 0x000fec0000010000 */
[----:B------:R-:W-:Y:S05]  /*0fd0*/  EXIT ;  /* 0x000000000000794d */ /* 0x000fea0003800000 */
        .weak           $__internal_1_$__cuda_sm3x_div_rn_noftz_f32_slowpath
        .type           $__internal_1_$__cuda_sm3x_div_rn_noftz_f32_slowpath,@function
        .size           $__internal_1_$__cuda_sm3x_div_rn_noftz_f32_slowpath,(.L_x_97 - $__internal_1_$__cuda_sm3x_div_rn_noftz_f32_slowpath)
$__internal_1_$__cuda_sm3x_div_rn_noftz_f32_slowpath:
[----:B------:R-:W-:Y:S01]  /*0fe0*/  SHF.R.U32.HI R15, RZ, 0x17, R25 ;  /* 0x00000017ff0f7819 */ /* 0x000fe20000011619 */
[----:B------:R-:W-:Y:S01]  /*0ff0*/  BSSY.RECONVERGENT B2, `(.L_x_84) ;  /* 0x0000062000027945 */ /* 0x000fe20003800200 */
[----:B------:R-:W-:Y:S02]  /*1000*/  SHF.R.U32.HI R22, RZ, 0x17, R0 ;  /* 0x00000017ff167819 */ /* 0x000fe40000011600 */
[----:B------:R-:W-:Y:S02]  /*1010*/  LOP3.LUT R15, R15, 0xff, RZ, 0xc0, !PT ;  /* 0x000000ff0f0f7812 */ /* 0x000fe400078ec0ff */
[----:B------:R-:W-:Y:S02]  /*1020*/  LOP3.LUT R22, R22, 0xff, RZ, 0xc0, !PT ;  /* 0x000000ff16167812 */ /* 0x000fe400078ec0ff */
[----:B------:R-:W-:-:S03]  /*1030*/  IADD3 R23, PT, PT, R15, -0x1, RZ ;  /* 0xffffffff0f177810 */ /* 0x000fc60007ffe0ff */
[----:B------:R-:W-:Y:S01]  /*1040*/  VIADD R24, R22, 0xffffffff ;  /* 0xffffffff16187836 */ /* 0x000fe20000000000 */
[----:B------:R-:W-:-:S04]  /*1050*/  ISETP.GT.U32.AND P0, PT, R23, 0xfd, PT ;  /* 0x000000fd1700780c */ /* 0x000fc80003f04070 */
[----:B------:R-:W-:-:S13]  /*1060*/  ISETP.GT.U32.OR P0, PT, R24, 0xfd, P0 ;  /* 0x000000fd1800780c */ /* 0x000fda0000704470 */
[----:B------:R-:W-:Y:S01]  /*1070*/  @!P0 MOV R17, RZ ;  /* 0x000000ff00118202 */ /* 0x000fe20000000f00 */
        /* <DEDUP_REMOVED lines=17> */
[----:B------:R-:W-:Y:S02]  /*1190*/  ISETP.GE.AND P0, PT, R24, RZ, PT ;  /* 0x000000ff1800720c */ /* 0x000fe40003f06270 */
[----:B------:R-:W-:-:S11]  /*11a0*/  ISETP.GE.AND P1, PT, R23, RZ, PT ;  /* 0x000000ff1700720c */ /* 0x000fd60003f26270 */
[----:B------:R-:W-:Y:S01]  /*11b0*/  @P0 IMAD.MOV.U32 R17, RZ, RZ, RZ ;  /* 0x000000ffff110224 */ /* 0x000fe200078e00ff */
[----:B------:R-:W-:Y:S01]  /*11c0*/  @!P0 MOV R17, 0xffffffc0 ;  /* 0xffffffc000118802 */ /* 0x000fe20000000f00 */
[----:B------:R-:W-:Y:S01]  /*11d0*/  @!P0 FFMA R0, R0, 1.84467440737095516160e+19, RZ ;  /* 0x5f80000000008823 */ /* 0x000fe200000000ff */
[----:B------:R-:W-:-:S03]  /*11e0*/  @!P1 FFMA R25, R25, 1.84467440737095516160e+19, RZ ;  /* 0x5f80000019199823 */ /* 0x000fc600000000ff */
[----:B------:R-:W-:-:S07]  /*11f0*/  @!P1 VIADD R17, R17, 0x40 ;  /* 0x0000004011119836 */ /* 0x000fce0000000000 */
.L_x_85:
[----:B------:R-:W-:Y:S01]  /*1200*/  LEA R24, R15, 0xc0800000, 0x17 ;  /* 0xc08000000f187811 */ /* 0x000fe200078eb8ff */
[----:B------:R-:W-:Y:S01]  /*1210*/  VIADD R22, R22, 0xffffff81 ;  /* 0xffffff8116167836 */ /* 0x000fe20000000000 */
[----:B------:R-:W-:Y:S02]  /*1220*/  BSSY.RECONVERGENT B3, `(.L_x_90) ;  /* 0x0000035000037945 */ /* 0x000fe40003800200 */
[----:B------:R-:W-:Y:S01]  /*1230*/  IADD3 R27, PT, PT, -R24, R25, RZ ;  /* 0x00000019181b7210 */ /* 0x000fe20007ffe1ff */
[C---:B------:R-:W-:Y:S01]  /*1240*/  IMAD R0, R22.reuse, -0x800000, R0 ;  /* 0xff80000016007824 */ /* 0x040fe200078e0200 */
[----:B------:R-:W-:Y:S02]  /*1250*/  IADD3 R22, PT, PT, R22, 0x7f, -R15 ;  /* 0x0000007f16167810 */ /* 0x000fe40007ffe80f */
[----:B------:R-:W0:Y:S01]  /*1260*/  MUFU.RCP R24, R27 ;  /* 0x0000001b00187308 */ /* 0x000e220000001000 */
[----:B------:R-:W-:Y:S01]  /*1270*/  FADD.FTZ R23, -R27, -RZ ;  /* 0x800000ff1b177221 */ /* 0x000fe20000010100 */
[----:B------:R-:W-:-:S03]  /*1280*/  IADD3 R17, PT, PT, R22, R17, RZ ;  /* 0x0000001116117210 */ /* 0x000fc60007ffe0ff */
        /* <DEDUP_REMOVED lines=8> */
[----:B------:R-:W-:-:S05]  /*1310*/  LOP3.LUT R22, R15, 0xff, RZ, 0xc0, !PT ;  /* 0x000000ff0f167812 */ /* 0x000fca00078ec0ff */
[----:B------:R-:W-:-:S05]  /*1320*/  IMAD.IADD R15, R22, 0x1, R17 ;  /* 0x00000001160f7824 */ /* 0x000fca00078e0211 */
        /* <DEDUP_REMOVED lines=10> */
[CCC-:B------:R-:W-:Y:S01]  /*13d0*/  FFMA.RZ R17, R25.reuse, R23.reuse, R26.reuse ;  /* 0x0000001719117223 */ /* 0x1c0fe2000000c01a */
[CCC-:B------:R-:W-:Y:S01]  /*13e0*/  FFMA.RP R22, R25.reuse, R23.reuse, R26.reuse ;  /* 0x0000001719167223 */ /* 0x1c0fe2000000801a */
[----:B------:R-:W-:Y:S01]  /*13f0*/  FFMA.RM R25, R25, R23, R26 ;  /* 0x0000001719197223 */ /* 0x000fe2000000401a */
[C---:B------:R-:W-:Y:S01]  /*1400*/  VIADD R23, R15.reuse, 0x20 ;  /* 0x000000200f177836 */ /* 0x040fe20000000000 */
[----:B------:R-:W-:Y:S02]  /*1410*/  ISETP.NE.AND P3, PT, R15, RZ, PT ;  /* 0x000000ff0f00720c */ /* 0x000fe40003f65270 */
[----:B------:R-:W-:Y:S02]  /*1420*/  LOP3.LUT R17, R17, 0x7fffff, RZ, 0xc0, !PT ;  /* 0x007fffff11117812 */ /* 0x000fe400078ec0ff */
[----:B------:R-:W-:Y:S02]  /*1430*/  ISETP.NE.AND P1, PT, R15, RZ, PT ;  /* 0x000000ff0f00720c */ /* 0x000fe40003f25270 */
[----:B------:R-:W-:-:S02]  /*1440*/  LOP3.LUT R24, R17, 0x800000, RZ, 0xfc, !PT ;  /* 0x0080000011187812 */ /* 0x000fc400078efcff */
[----:B------:R-:W-:Y:S02]  /*1450*/  IADD3 R15, PT, PT, -R15, RZ, RZ ;  /* 0x000000ff0f0f7210 */ /* 0x000fe40007ffe1ff */
[----:B------:R-:W-:Y:S02]  /*1460*/  SHF.L.U32 R23, R24, R23, RZ ;  /* 0x0000001718177219 */ /* 0x000fe400000006ff */
[----:B------:R-:W-:Y:S02]  /*1470*/  FSETP.NEU.FTZ.AND P0, PT, R22, R25, PT ;  /* 0x000000191600720b */ /* 0x000fe40003f1d000 */
[----:B------:R-:W-:Y:S02]  /*1480*/  SEL R15, R15, RZ, P3 ;  /* 0x000000ff0f0f7207 */ /* 0x000fe40001800000 */
[----:B------:R-:W-:Y:S02]  /*1490*/  ISETP.NE.AND P1, PT, R23, RZ, P1 ;  /* 0x000000ff1700720c */ /* 0x000fe40000f25270 */
[----:B------:R-:W-:-:S02]  /*14a0*/  SHF.R.U32.HI R24, RZ, R15, R24 ;  /* 0x0000000fff187219 */ /* 0x000fc40000011618 */
[----:B------:R-:W-:Y:S02]  /*14b0*/  PLOP3.LUT P0, PT, P0, P1, PT, 0xf8, 0x8f ;  /* 0x00000000008f781c */ /* 0x000fe40000703f70 */
[----:B------:R-:W-:Y:S02]  /*14c0*/  SHF.R.U32.HI R15, RZ, 0x1, R24 ;  /* 0x00000001ff0f7819 */ /* 0x000fe40000011618 */
[----:B------:R-:W-:-:S04]  /*14d0*/  SEL R22, RZ, 0x1, !P0 ;  /* 0x00000001ff167807 */ /* 0x000fc80004000000 */
[----:B------:R-:W-:-:S04]  /*14e0*/  LOP3.LUT R17, R22, 0x1, R15, 0xf8, !PT ;  /* 0x0000000116117812 */ /* 0x000fc800078ef80f */
[----:B------:R-:W-:-:S05]  /*14f0*/  LOP3.LUT R24, R17, R24, RZ, 0xc0, !PT ;  /* 0x0000001811187212 */ /* 0x000fca00078ec0ff */
[----:B------:R-:W-:-:S05]  /*1500*/  IMAD.IADD R15, R15, 0x1, R24 ;  /* 0x000000010f0f7824 */ /* 0x000fca00078e0218 */
[----:B------:R-:W-:Y:S01]  /*1510*/  LOP3.LUT R0, R15, R0, RZ, 0xfc, !PT ;  /* 0x000000000f007212 */ /* 0x000fe200078efcff */
[----:B------:R-:W-:Y:S06]  /*1520*/  BRA `(.L_x_93) ;  /* 0x0000000000107947 */ /* 0x000fec0003800000 */
.L_x_92:
[----:B------:R-:W-:-:S04]  /*1530*/  LOP3.LUT R0, R0, 0x80000000, RZ, 0xc0, !PT ;  /* 0x8000000000007812 */ /* 0x000fc800078ec0ff */
[----:B------:R-:W-:Y:S01]  /*1540*/  LOP3.LUT R0, R0, 0x7f800000, RZ, 0xfc, !PT ;  /* 0x7f80000000007812 */ /* 0x000fe200078efcff */
[----:B------:R-:W-:Y:S06]  /*1550*/  BRA `(.L_x_93) ;  /* 0x0000000000047947 */ /* 0x000fec0003800000 */
.L_x_91:
[----:B------:R-:W-:-:S07]  /*1560*/  LEA R0, R17, R0, 0x17 ;  /* 0x0000000011007211 */ /* 0x000fce00078eb8ff */
.L_x_93:
[----:B------:R-:W-:Y:S05]  /*1570*/  BSYNC.RECONVERGENT B3 ;  /* 0x0000000000037941 */ /* 0x000fea0003800200 */
.L_x_90:
[----:B------:R-:W-:Y:S05]  /*1580*/  BRA `(.L_x_94) ;  /* 0x0000000000207947 */ /* 0x000fea0003800000 */
.L_x_89:
[----:B------:R-:W-:-:S04]  /*1590*/  LOP3.LUT R0, R25, 0x80000000, R0, 0x48, !PT ;  /* 0x8000000019007812 */ /* 0x000fc800078e4800 */
[----:B------:R-:W-:Y:S01]  /*15a0*/  LOP3.LUT R0, R0, 0x7f800000, RZ, 0xfc, !PT ;  /* 0x7f80000000007812 */ /* 0x000fe200078efcff */
[----:B------:R-:W-:Y:S06]  /*15b0*/  BRA `(.L_x_94) ;  /* 0x0000000000147947 */ /* 0x000fec0003800000 */
.L_x_88:
[----:B------:R-:W-:Y:S01]  /*15c0*/  LOP3.LUT R0, R25, 0x80000000, R0, 0x48, !PT ;  /* 0x8000000019007812 */ /* 0x000fe200078e4800 */
[----:B------:R-:W-:Y:S06]  /*15d0*/  BRA `(.L_x_94) ;  /* 0x00000000000c7947 */ /* 0x000fec0003800000 */
.L_x_87:
[----:B------:R-:W0:Y:S01]  /*15e0*/  MUFU.RSQ R0, -QNAN ;  /* 0xffc0000000007908 */ /* 0x000e220000001400 */
[----:B------:R-:W-:Y:S05]  /*15f0*/  BRA `(.L_x_94) ;  /* 0x0000000000047947 */ /* 0x000fea0003800000 */
.L_x_86:
[----:B------:R-:W-:-:S07]  /*1600*/  FADD.FTZ R0, R0, R25 ;  /* 0x0000001900007221 */ /* 0x000fce0000010000 */
.L_x_94:
[----:B------:R-:W-:Y:S05]  /*1610*/  BSYNC.RECONVERGENT B2 ;  /* 0x0000000000027941 */ /* 0x000fea0003800200 */
.L_x_84:
[----:B------:R-:W-:-:S04]  /*1620*/  HFMA2 R17, -RZ, RZ, 0, 0 ;  /* 0x00000000ff117431 */ /* 0x000fc800000001ff */
[----:B0-----:R-:W-:Y:S05]  /*1630*/  RET.REL.NODEC R16 `(_Z3PCRPfS_S_S_i) ;  /* 0xffffffe810707950 */ /* 0x001fea0003c3ffff */
.L_x_95:
        /* <DEDUP_REMOVED lines=12> */
.L_x_97:


//--------------------- .nv.shared._Z5PDE_1v      --------------------------
	.section	.nv.shared._Z5PDE_1v,"aw",@nobits
	.sectionflags	@""
	.align	16
	.zero		1024


//--------------------- .nv.shared.reserved.0     --------------------------
	.section	.nv.shared.reserved.0,"aw",@nobits
	.weak		__nv_reservedSMEM_offset_0_alias
	.size		__nv_reservedSMEM_offset_0_alias, 0, 64
	.other		__nv_reservedSMEM_offset_0_alias,@"STO_CUDA_RESERVED_SHARED STV_DEFAULT"
__nv_reservedSMEM_offset_0_alias:
	.zero		0
	.zero		64


//--------------------- .nv.shared._Z6ThomasPfS_S_S_S_i --------------------------
	.section	.nv.shared._Z6ThomasPfS_S_S_S_i,"aw",@nobits
	.sectionflags	@""
	.align	16
	.zero		1024


//--------------------- .nv.shared._Z3PCRPfS_S_S_i --------------------------
	.section	.nv.shared._Z3PCRPfS_S_S_i,"aw",@nobits
	.sectionflags	@""
	.align	16
	.zero		1024


//--------------------- .nv.constant0._Z5PDE_1v   --------------------------
	.section	.nv.constant0._Z5PDE_1v,"a",@progbits
	.sectionflags	@""
	.align	4
.nv.constant0._Z5PDE_1v:
	.zero		896


//--------------------- .nv.constant0._Z6ThomasPfS_S_S_S_i --------------------------
	.section	.nv.constant0._Z6ThomasPfS_S_S_S_i,"a",@progbits
	.sectionflags	@""
	.align	4
.nv.constant0._Z6ThomasPfS_S_S_S_i:
	.zero		940


//--------------------- .nv.constant0._Z3PCRPfS_S_S_i --------------------------
	.section	.nv.constant0._Z3PCRPfS_S_S_i,"a",@progbits
	.sectionflags	@""
	.align	4
.nv.constant0._Z3PCRPfS_S_S_i:
	.zero		932


//--------------------- SYMBOLS --------------------------

	.type		.nv.reservedSmem.offset0,@object
	.size		.nv.reservedSmem.offset0,0x4
	.type		.nv.reservedSmem.cap,@object
	.size		.nv.reservedSmem.cap,0x4
